//
// Generated by NVIDIA NVVM Compiler
//
// Compiler Build ID: CL-36424714
// Cuda compilation tools, release 13.0, V13.0.88
// Based on NVVM 20.0.0
//

.version 9.0
.target sm_100
.address_size 64

	// .globl	_Z26linearRegressionMapperZeroPf
// _ZZ28linearRegressionMapperKernelPK6float2iPfE4vals has been demoted

.visible .entry _Z26linearRegressionMapperZeroPf(
	.param .u64 .ptr .align 1 _Z26linearRegressionMapperZeroPf_param_0
)
{
	.reg .b32 	%r<3>;
	.reg .b64 	%rd<5>;

	ld.param.u64 	%rd1, [_Z26linearRegressionMapperZeroPf_param_0];
	cvta.to.global.u64 	%rd2, %rd1;
	mov.u32 	%r1, %tid.x;
	mul.wide.u32 	%rd3, %r1, 4;
	add.s64 	%rd4, %rd2, %rd3;
	mov.b32 	%r2, 0;
	st.global.u32 	[%rd4], %r2;
	ret;

}
	// .globl	_Z28linearRegressionMapperKernelPK6float2iPf
.visible .entry _Z28linearRegressionMapperKernelPK6float2iPf(
	.param .u64 .ptr .align 1 _Z28linearRegressionMapperKernelPK6float2iPf_param_0,
	.param .u32 _Z28linearRegressionMapperKernelPK6float2iPf_param_1,
	.param .u64 .ptr .align 1 _Z28linearRegressionMapperKernelPK6float2iPf_param_2
)
{
	.reg .pred 	%p<7>;
	.reg .b32 	%r<19>;
	.reg .b32 	%f<155>;
	.reg .b64 	%rd<17>;
	// demoted variable
	.shared .align 4 .b8 _ZZ28linearRegressionMapperKernelPK6float2iPfE4vals[5120];
	ld.param.u64 	%rd2, [_Z28linearRegressionMapperKernelPK6float2iPf_param_0];
	ld.param.u32 	%r9, [_Z28linearRegressionMapperKernelPK6float2iPf_param_1];
	ld.param.u64 	%rd3, [_Z28linearRegressionMapperKernelPK6float2iPf_param_2];
	mov.u32 	%r1, %ctaid.x;
	mov.u32 	%r2, %ntid.x;
	mov.u32 	%r3, %tid.x;
	mad.lo.s32 	%r18, %r1, %r2, %r3;
	setp.ge.s32 	%p1, %r18, %r9;
	mov.f32 	%f150, 0f00000000;
	mov.f32 	%f151, %f150;
	mov.f32 	%f152, %f150;
	mov.f32 	%f153, %f150;
	mov.f32 	%f154, %f150;
	@%p1 bra 	$L__BB1_3;
	mov.u32 	%r10, %nctaid.x;
	mul.lo.s32 	%r5, %r10, %r2;
	cvta.to.global.u64 	%rd1, %rd2;
	mov.f32 	%f154, 0f00000000;
	mov.f32 	%f153, %f154;
	mov.f32 	%f152, %f154;
	mov.f32 	%f151, %f154;
	mov.f32 	%f150, %f154;
$L__BB1_2:
	mul.wide.s32 	%rd4, %r18, 8;
	add.s64 	%rd5, %rd1, %rd4;
	ld.global.v2.f32 	{%f18, %f19}, [%rd5];
	add.f32 	%f153, %f153, %f18;
	add.f32 	%f152, %f152, %f19;
	fma.rn.f32 	%f151, %f18, %f18, %f151;
	fma.rn.f32 	%f150, %f19, %f19, %f150;
	fma.rn.f32 	%f154, %f18, %f19, %f154;
	add.s32 	%r18, %r18, %r5;
	setp.lt.s32 	%p2, %r18, %r9;
	@%p2 bra 	$L__BB1_2;
$L__BB1_3:
	shl.b32 	%r11, %r3, 2;
	mov.u32 	%r12, _ZZ28linearRegressionMapperKernelPK6float2iPfE4vals;
	add.s32 	%r8, %r12, %r11;
	st.volatile.shared.f32 	[%r8], %f153;
	st.volatile.shared.f32 	[%r8+1024], %f152;
	st.volatile.shared.f32 	[%r8+2048], %f151;
	st.volatile.shared.f32 	[%r8+3072], %f150;
	st.volatile.shared.f32 	[%r8+4096], %f154;
	bar.sync 	0;
	setp.gt.u32 	%p3, %r3, 127;
	@%p3 bra 	$L__BB1_5;
	ld.volatile.shared.f32 	%f20, [%r8+512];
	ld.volatile.shared.f32 	%f21, [%r8];
	add.f32 	%f22, %f20, %f21;
	st.volatile.shared.f32 	[%r8], %f22;
	ld.volatile.shared.f32 	%f23, [%r8+1536];
	ld.volatile.shared.f32 	%f24, [%r8+1024];
	add.f32 	%f25, %f23, %f24;
	st.volatile.shared.f32 	[%r8+1024], %f25;
	ld.volatile.shared.f32 	%f26, [%r8+2560];
	ld.volatile.shared.f32 	%f27, [%r8+2048];
	add.f32 	%f28, %f26, %f27;
	st.volatile.shared.f32 	[%r8+2048], %f28;
	ld.volatile.shared.f32 	%f29, [%r8+3584];
	ld.volatile.shared.f32 	%f30, [%r8+3072];
	add.f32 	%f31, %f29, %f30;
	st.volatile.shared.f32 	[%r8+3072], %f31;
	ld.volatile.shared.f32 	%f32, [%r8+4608];
	ld.volatile.shared.f32 	%f33, [%r8+4096];
	add.f32 	%f34, %f32, %f33;
	st.volatile.shared.f32 	[%r8+4096], %f34;
$L__BB1_5:
	bar.sync 	0;
	setp.gt.u32 	%p4, %r3, 63;
	@%p4 bra 	$L__BB1_7;
	ld.volatile.shared.f32 	%f35, [%r8+256];
	ld.volatile.shared.f32 	%f36, [%r8];
	add.f32 	%f37, %f35, %f36;
	st.volatile.shared.f32 	[%r8], %f37;
	ld.volatile.shared.f32 	%f38, [%r8+1280];
	ld.volatile.shared.f32 	%f39, [%r8+1024];
	add.f32 	%f40, %f38, %f39;
	st.volatile.shared.f32 	[%r8+1024], %f40;
	ld.volatile.shared.f32 	%f41, [%r8+2304];
	ld.volatile.shared.f32 	%f42, [%r8+2048];
	add.f32 	%f43, %f41, %f42;
	st.volatile.shared.f32 	[%r8+2048], %f43;
	ld.volatile.shared.f32 	%f44, [%r8+3328];
	ld.volatile.shared.f32 	%f45, [%r8+3072];
	add.f32 	%f46, %f44, %f45;
	st.volatile.shared.f32 	[%r8+3072], %f46;
	ld.volatile.shared.f32 	%f47, [%r8+4352];
	ld.volatile.shared.f32 	%f48, [%r8+4096];
	add.f32 	%f49, %f47, %f48;
	st.volatile.shared.f32 	[%r8+4096], %f49;
$L__BB1_7:
	bar.sync 	0;
	setp.gt.u32 	%p5, %r3, 31;
	@%p5 bra 	$L__BB1_9;
	ld.volatile.shared.f32 	%f50, [%r8];
	ld.volatile.shared.f32 	%f51, [%r8+128];
	add.f32 	%f52, %f50, %f51;
	st.volatile.shared.f32 	[%r8], %f52;
	ld.volatile.shared.f32 	%f53, [%r8];
	ld.volatile.shared.f32 	%f54, [%r8+64];
	add.f32 	%f55, %f53, %f54;
	st.volatile.shared.f32 	[%r8], %f55;
	ld.volatile.shared.f32 	%f56, [%r8];
	ld.volatile.shared.f32 	%f57, [%r8+32];
	add.f32 	%f58, %f56, %f57;
	st.volatile.shared.f32 	[%r8], %f58;
	ld.volatile.shared.f32 	%f59, [%r8];
	ld.volatile.shared.f32 	%f60, [%r8+16];
	add.f32 	%f61, %f59, %f60;
	st.volatile.shared.f32 	[%r8], %f61;
	ld.volatile.shared.f32 	%f62, [%r8];
	ld.volatile.shared.f32 	%f63, [%r8+8];
	add.f32 	%f64, %f62, %f63;
	st.volatile.shared.f32 	[%r8], %f64;
	ld.volatile.shared.f32 	%f65, [%r8];
	ld.volatile.shared.f32 	%f66, [%r8+4];
	add.f32 	%f67, %f65, %f66;
	st.volatile.shared.f32 	[%r8], %f67;
	ld.volatile.shared.f32 	%f68, [%r8+1024];
	ld.volatile.shared.f32 	%f69, [%r8+1152];
	add.f32 	%f70, %f68, %f69;
	st.volatile.shared.f32 	[%r8+1024], %f70;
	ld.volatile.shared.f32 	%f71, [%r8+1024];
	ld.volatile.shared.f32 	%f72, [%r8+1088];
	add.f32 	%f73, %f71, %f72;
	st.volatile.shared.f32 	[%r8+1024], %f73;
	ld.volatile.shared.f32 	%f74, [%r8+1024];
	ld.volatile.shared.f32 	%f75, [%r8+1056];
	add.f32 	%f76, %f74, %f75;
	st.volatile.shared.f32 	[%r8+1024], %f76;
	ld.volatile.shared.f32 	%f77, [%r8+1024];
	ld.volatile.shared.f32 	%f78, [%r8+1040];
	add.f32 	%f79, %f77, %f78;
	st.volatile.shared.f32 	[%r8+1024], %f79;
	ld.volatile.shared.f32 	%f80, [%r8+1024];
	ld.volatile.shared.f32 	%f81, [%r8+1032];
	add.f32 	%f82, %f80, %f81;
	st.volatile.shared.f32 	[%r8+1024], %f82;
	ld.volatile.shared.f32 	%f83, [%r8+1024];
	ld.volatile.shared.f32 	%f84, [%r8+1028];
	add.f32 	%f85, %f83, %f84;
	st.volatile.shared.f32 	[%r8+1024], %f85;
	ld.volatile.shared.f32 	%f86, [%r8+2048];
	ld.volatile.shared.f32 	%f87, [%r8+2176];
	add.f32 	%f88, %f86, %f87;
	st.volatile.shared.f32 	[%r8+2048], %f88;
	ld.volatile.shared.f32 	%f89, [%r8+2048];
	ld.volatile.shared.f32 	%f90, [%r8+2112];
	add.f32 	%f91, %f89, %f90;
	st.volatile.shared.f32 	[%r8+2048], %f91;
	ld.volatile.shared.f32 	%f92, [%r8+2048];
	ld.volatile.shared.f32 	%f93, [%r8+2080];
	add.f32 	%f94, %f92, %f93;
	st.volatile.shared.f32 	[%r8+2048], %f94;
	ld.volatile.shared.f32 	%f95, [%r8+2048];
	ld.volatile.shared.f32 	%f96, [%r8+2064];
	add.f32 	%f97, %f95, %f96;
	st.volatile.shared.f32 	[%r8+2048], %f97;
	ld.volatile.shared.f32 	%f98, [%r8+2048];
	ld.volatile.shared.f32 	%f99, [%r8+2056];
	add.f32 	%f100, %f98, %f99;
	st.volatile.shared.f32 	[%r8+2048], %f100;
	ld.volatile.shared.f32 	%f101, [%r8+2048];
	ld.volatile.shared.f32 	%f102, [%r8+2052];
	add.f32 	%f103, %f101, %f102;
	st.volatile.shared.f32 	[%r8+2048], %f103;
	ld.volatile.shared.f32 	%f104, [%r8+3072];
	ld.volatile.shared.f32 	%f105, [%r8+3200];
	add.f32 	%f106, %f104, %f105;
	st.volatile.shared.f32 	[%r8+3072], %f106;
	ld.volatile.shared.f32 	%f107, [%r8+3072];
	ld.volatile.shared.f32 	%f108, [%r8+3136];
	add.f32 	%f109, %f107, %f108;
	st.volatile.shared.f32 	[%r8+3072], %f109;
	ld.volatile.shared.f32 	%f110, [%r8+3072];
	ld.volatile.shared.f32 	%f111, [%r8+3104];
	add.f32 	%f112, %f110, %f111;
	st.volatile.shared.f32 	[%r8+3072], %f112;
	ld.volatile.shared.f32 	%f113, [%r8+3072];
	ld.volatile.shared.f32 	%f114, [%r8+3088];
	add.f32 	%f115, %f113, %f114;
	st.volatile.shared.f32 	[%r8+3072], %f115;
	ld.volatile.shared.f32 	%f116, [%r8+3072];
	ld.volatile.shared.f32 	%f117, [%r8+3080];
	add.f32 	%f118, %f116, %f117;
	st.volatile.shared.f32 	[%r8+3072], %f118;
	ld.volatile.shared.f32 	%f119, [%r8+3072];
	ld.volatile.shared.f32 	%f120, [%r8+3076];
	add.f32 	%f121, %f119, %f120;
	st.volatile.shared.f32 	[%r8+3072], %f121;
	ld.volatile.shared.f32 	%f122, [%r8+4096];
	ld.volatile.shared.f32 	%f123, [%r8+4224];
	add.f32 	%f124, %f122, %f123;
	st.volatile.shared.f32 	[%r8+4096], %f124;
	ld.volatile.shared.f32 	%f125, [%r8+4096];
	ld.volatile.shared.f32 	%f126, [%r8+4160];
	add.f32 	%f127, %f125, %f126;
	st.volatile.shared.f32 	[%r8+4096], %f127;
	ld.volatile.shared.f32 	%f128, [%r8+4096];
	ld.volatile.shared.f32 	%f129, [%r8+4128];
	add.f32 	%f130, %f128, %f129;
	st.volatile.shared.f32 	[%r8+4096], %f130;
	ld.volatile.shared.f32 	%f131, [%r8+4096];
	ld.volatile.shared.f32 	%f132, [%r8+4112];
	add.f32 	%f133, %f131, %f132;
	st.volatile.shared.f32 	[%r8+4096], %f133;
	ld.volatile.shared.f32 	%f134, [%r8+4096];
	ld.volatile.shared.f32 	%f135, [%r8+4104];
	add.f32 	%f136, %f134, %f135;
	st.volatile.shared.f32 	[%r8+4096], %f136;
	ld.volatile.shared.f32 	%f137, [%r8+4096];
	ld.volatile.shared.f32 	%f138, [%r8+4100];
	add.f32 	%f139, %f137, %f138;
	st.volatile.shared.f32 	[%r8+4096], %f139;
$L__BB1_9:
	bar.sync 	0;
	setp.ne.s32 	%p6, %r3, 0;
	@%p6 bra 	$L__BB1_11;
	cvta.to.global.u64 	%rd6, %rd3;
	mul.lo.s32 	%r13, %r1, 5;
	ld.volatile.shared.f32 	%f140, [_ZZ28linearRegressionMapperKernelPK6float2iPfE4vals];
	mul.wide.u32 	%rd7, %r13, 4;
	add.s64 	%rd8, %rd6, %rd7;
	st.global.f32 	[%rd8], %f140;
	ld.volatile.shared.f32 	%f141, [_ZZ28linearRegressionMapperKernelPK6float2iPfE4vals+1024];
	add.s32 	%r14, %r13, 1;
	mul.wide.u32 	%rd9, %r14, 4;
	add.s64 	%rd10, %rd6, %rd9;
	st.global.f32 	[%rd10], %f141;
	ld.volatile.shared.f32 	%f142, [_ZZ28linearRegressionMapperKernelPK6float2iPfE4vals+2048];
	add.s32 	%r15, %r13, 2;
	mul.wide.u32 	%rd11, %r15, 4;
	add.s64 	%rd12, %rd6, %rd11;
	st.global.f32 	[%rd12], %f142;
	ld.volatile.shared.f32 	%f143, [_ZZ28linearRegressionMapperKernelPK6float2iPfE4vals+3072];
	add.s32 	%r16, %r13, 3;
	mul.wide.u32 	%rd13, %r16, 4;
	add.s64 	%rd14, %rd6, %rd13;
	st.global.f32 	[%rd14], %f143;
	ld.volatile.shared.f32 	%f144, [_ZZ28linearRegressionMapperKernelPK6float2iPfE4vals+4096];
	add.s32 	%r17, %r13, 4;
	mul.wide.u32 	%rd15, %r17, 4;
	add.s64 	%rd16, %rd6, %rd15;
	st.global.f32 	[%rd16], %f144;
$L__BB1_11:
	ret;

}
	// .globl	_Z35linearRegressionMapperCombineKerneliiPiPfPKf
.visible .entry _Z35linearRegressionMapperCombineKerneliiPiPfPKf(
	.param .u32 _Z35linearRegressionMapperCombineKerneliiPiPfPKf_param_0,
	.param .u32 _Z35linearRegressionMapperCombineKerneliiPiPfPKf_param_1,
	.param .u64 .ptr .align 1 _Z35linearRegressionMapperCombineKerneliiPiPfPKf_param_2,
	.param .u64 .ptr .align 1 _Z35linearRegressionMapperCombineKerneliiPiPfPKf_param_3,
	.param .u64 .ptr .align 1 _Z35linearRegressionMapperCombineKerneliiPiPfPKf_param_4
)
{
	.reg .pred 	%p<10>;
	.reg .b32 	%r<118>;
	.reg .b32 	%f<86>;
	.reg .b64 	%rd<71>;

	ld.param.u32 	%r73, [_Z35linearRegressionMapperCombineKerneliiPiPfPKf_param_0];
	ld.param.u32 	%r74, [_Z35linearRegressionMapperCombineKerneliiPiPfPKf_param_1];
	ld.param.u64 	%rd2, [_Z35linearRegressionMapperCombineKerneliiPiPfPKf_param_2];
	ld.param.u64 	%rd4, [_Z35linearRegressionMapperCombineKerneliiPiPfPKf_param_4];
	cvta.to.global.u64 	%rd1, %rd4;
	mov.u32 	%r1, %tid.x;
	mul.wide.u32 	%rd5, %r1, 4;
	add.s64 	%rd6, %rd1, %rd5;
	ld.global.f32 	%f85, [%rd6];
	setp.lt.s32 	%p1, %r74, 2;
	@%p1 bra 	$L__BB2_14;
	mov.u32 	%r2, %ntid.x;
	add.s32 	%r3, %r74, -1;
	add.s32 	%r76, %r74, -2;
	setp.lt.u32 	%p2, %r76, 15;
	mov.b32 	%r114, 1;
	@%p2 bra 	$L__BB2_5;
	and.b32  	%r78, %r3, -16;
	neg.s32 	%r112, %r78;
	shl.b32 	%r79, %r2, 1;
	add.s32 	%r110, %r1, %r79;
	shl.b32 	%r6, %r2, 4;
	mad.lo.s32 	%r109, %r2, 3, %r1;
	shl.b32 	%r80, %r2, 2;
	add.s32 	%r108, %r1, %r80;
	mad.lo.s32 	%r107, %r2, 5, %r1;
	mad.lo.s32 	%r106, %r2, 6, %r1;
	mad.lo.s32 	%r105, %r2, 7, %r1;
	shl.b32 	%r81, %r2, 3;
	add.s32 	%r104, %r1, %r81;
	mad.lo.s32 	%r103, %r2, 9, %r1;
	mad.lo.s32 	%r102, %r2, 10, %r1;
	mad.lo.s32 	%r101, %r2, 11, %r1;
	mad.lo.s32 	%r100, %r2, 12, %r1;
	mad.lo.s32 	%r99, %r2, 13, %r1;
	mad.lo.s32 	%r98, %r2, 14, %r1;
	mad.lo.s32 	%r97, %r2, 15, %r1;
	add.s32 	%r96, %r1, %r6;
	add.s32 	%r95, %r1, %r2;
	mov.b32 	%r111, 0;
$L__BB2_3:
	.pragma "nounroll";
	mul.wide.u32 	%rd7, %r95, 4;
	add.s64 	%rd8, %rd1, %rd7;
	ld.global.f32 	%f16, [%rd8];
	add.f32 	%f17, %f85, %f16;
	mul.wide.u32 	%rd9, %r110, 4;
	add.s64 	%rd10, %rd1, %rd9;
	ld.global.f32 	%f18, [%rd10];
	add.f32 	%f19, %f17, %f18;
	mul.wide.u32 	%rd11, %r109, 4;
	add.s64 	%rd12, %rd1, %rd11;
	ld.global.f32 	%f20, [%rd12];
	add.f32 	%f21, %f19, %f20;
	mul.wide.u32 	%rd13, %r108, 4;
	add.s64 	%rd14, %rd1, %rd13;
	ld.global.f32 	%f22, [%rd14];
	add.f32 	%f23, %f21, %f22;
	mul.wide.u32 	%rd15, %r107, 4;
	add.s64 	%rd16, %rd1, %rd15;
	ld.global.f32 	%f24, [%rd16];
	add.f32 	%f25, %f23, %f24;
	mul.wide.u32 	%rd17, %r106, 4;
	add.s64 	%rd18, %rd1, %rd17;
	ld.global.f32 	%f26, [%rd18];
	add.f32 	%f27, %f25, %f26;
	mul.wide.u32 	%rd19, %r105, 4;
	add.s64 	%rd20, %rd1, %rd19;
	ld.global.f32 	%f28, [%rd20];
	add.f32 	%f29, %f27, %f28;
	mul.wide.u32 	%rd21, %r104, 4;
	add.s64 	%rd22, %rd1, %rd21;
	ld.global.f32 	%f30, [%rd22];
	add.f32 	%f31, %f29, %f30;
	mul.wide.u32 	%rd23, %r103, 4;
	add.s64 	%rd24, %rd1, %rd23;
	ld.global.f32 	%f32, [%rd24];
	add.f32 	%f33, %f31, %f32;
	mul.wide.u32 	%rd25, %r102, 4;
	add.s64 	%rd26, %rd1, %rd25;
	ld.global.f32 	%f34, [%rd26];
	add.f32 	%f35, %f33, %f34;
	mul.wide.u32 	%rd27, %r101, 4;
	add.s64 	%rd28, %rd1, %rd27;
	ld.global.f32 	%f36, [%rd28];
	add.f32 	%f37, %f35, %f36;
	mul.wide.u32 	%rd29, %r100, 4;
	add.s64 	%rd30, %rd1, %rd29;
	ld.global.f32 	%f38, [%rd30];
	add.f32 	%f39, %f37, %f38;
	mul.wide.u32 	%rd31, %r99, 4;
	add.s64 	%rd32, %rd1, %rd31;
	ld.global.f32 	%f40, [%rd32];
	add.f32 	%f41, %f39, %f40;
	mul.wide.u32 	%rd33, %r98, 4;
	add.s64 	%rd34, %rd1, %rd33;
	ld.global.f32 	%f42, [%rd34];
	add.f32 	%f43, %f41, %f42;
	mul.wide.u32 	%rd35, %r97, 4;
	add.s64 	%rd36, %rd1, %rd35;
	ld.global.f32 	%f44, [%rd36];
	add.f32 	%f45, %f43, %f44;
	mul.wide.u32 	%rd37, %r96, 4;
	add.s64 	%rd38, %rd1, %rd37;
	ld.global.f32 	%f46, [%rd38];
	add.f32 	%f85, %f45, %f46;
	add.s32 	%r112, %r112, 16;
	add.s32 	%r111, %r111, 16;
	add.s32 	%r110, %r110, %r6;
	add.s32 	%r109, %r109, %r6;
	add.s32 	%r108, %r108, %r6;
	add.s32 	%r107, %r107, %r6;
	add.s32 	%r106, %r106, %r6;
	add.s32 	%r105, %r105, %r6;
	add.s32 	%r104, %r104, %r6;
	add.s32 	%r103, %r103, %r6;
	add.s32 	%r102, %r102, %r6;
	add.s32 	%r101, %r101, %r6;
	add.s32 	%r100, %r100, %r6;
	add.s32 	%r99, %r99, %r6;
	add.s32 	%r98, %r98, %r6;
	add.s32 	%r97, %r97, %r6;
	add.s32 	%r96, %r96, %r6;
	add.s32 	%r95, %r95, %r6;
	setp.ne.s32 	%p3, %r112, 0;
	@%p3 bra 	$L__BB2_3;
	add.s32 	%r114, %r111, 1;
$L__BB2_5:
	and.b32  	%r60, %r3, 15;
	setp.eq.s32 	%p4, %r60, 0;
	@%p4 bra 	$L__BB2_14;
	and.b32  	%r61, %r3, 7;
	setp.lt.u32 	%p5, %r60, 8;
	@%p5 bra 	$L__BB2_8;
	mad.lo.s32 	%r82, %r114, %r2, %r1;
	mul.wide.u32 	%rd39, %r82, 4;
	add.s64 	%rd40, %rd1, %rd39;
	ld.global.f32 	%f48, [%rd40];
	add.f32 	%f49, %f85, %f48;
	add.s32 	%r83, %r82, %r2;
	mul.wide.u32 	%rd41, %r83, 4;
	add.s64 	%rd42, %rd1, %rd41;
	ld.global.f32 	%f50, [%rd42];
	add.f32 	%f51, %f49, %f50;
	add.s32 	%r84, %r83, %r2;
	mul.wide.u32 	%rd43, %r84, 4;
	add.s64 	%rd44, %rd1, %rd43;
	ld.global.f32 	%f52, [%rd44];
	add.f32 	%f53, %f51, %f52;
	add.s32 	%r85, %r84, %r2;
	mul.wide.u32 	%rd45, %r85, 4;
	add.s64 	%rd46, %rd1, %rd45;
	ld.global.f32 	%f54, [%rd46];
	add.f32 	%f55, %f53, %f54;
	add.s32 	%r86, %r85, %r2;
	mul.wide.u32 	%rd47, %r86, 4;
	add.s64 	%rd48, %rd1, %rd47;
	ld.global.f32 	%f56, [%rd48];
	add.f32 	%f57, %f55, %f56;
	add.s32 	%r87, %r86, %r2;
	mul.wide.u32 	%rd49, %r87, 4;
	add.s64 	%rd50, %rd1, %rd49;
	ld.global.f32 	%f58, [%rd50];
	add.f32 	%f59, %f57, %f58;
	add.s32 	%r88, %r87, %r2;
	mul.wide.u32 	%rd51, %r88, 4;
	add.s64 	%rd52, %rd1, %rd51;
	ld.global.f32 	%f60, [%rd52];
	add.f32 	%f61, %f59, %f60;
	add.s32 	%r89, %r88, %r2;
	mul.wide.u32 	%rd53, %r89, 4;
	add.s64 	%rd54, %rd1, %rd53;
	ld.global.f32 	%f62, [%rd54];
	add.f32 	%f85, %f61, %f62;
	add.s32 	%r114, %r114, 8;
$L__BB2_8:
	setp.eq.s32 	%p6, %r61, 0;
	@%p6 bra 	$L__BB2_14;
	and.b32  	%r64, %r3, 3;
	setp.lt.u32 	%p7, %r61, 4;
	@%p7 bra 	$L__BB2_11;
	mad.lo.s32 	%r90, %r114, %r2, %r1;
	mul.wide.u32 	%rd55, %r90, 4;
	add.s64 	%rd56, %rd1, %rd55;
	ld.global.f32 	%f64, [%rd56];
	add.f32 	%f65, %f85, %f64;
	add.s32 	%r91, %r90, %r2;
	mul.wide.u32 	%rd57, %r91, 4;
	add.s64 	%rd58, %rd1, %rd57;
	ld.global.f32 	%f66, [%rd58];
	add.f32 	%f67, %f65, %f66;
	add.s32 	%r92, %r91, %r2;
	mul.wide.u32 	%rd59, %r92, 4;
	add.s64 	%rd60, %rd1, %rd59;
	ld.global.f32 	%f68, [%rd60];
	add.f32 	%f69, %f67, %f68;
	add.s32 	%r93, %r92, %r2;
	mul.wide.u32 	%rd61, %r93, 4;
	add.s64 	%rd62, %rd1, %rd61;
	ld.global.f32 	%f70, [%rd62];
	add.f32 	%f85, %f69, %f70;
	add.s32 	%r114, %r114, 4;
$L__BB2_11:
	setp.eq.s32 	%p8, %r64, 0;
	@%p8 bra 	$L__BB2_14;
	mad.lo.s32 	%r117, %r2, %r114, %r1;
	neg.s32 	%r116, %r64;
$L__BB2_13:
	.pragma "nounroll";
	mul.wide.u32 	%rd63, %r117, 4;
	add.s64 	%rd64, %rd1, %rd63;
	ld.global.f32 	%f71, [%rd64];
	add.f32 	%f85, %f85, %f71;
	add.s32 	%r117, %r117, %r2;
	add.s32 	%r116, %r116, 1;
	setp.ne.s32 	%p9, %r116, 0;
	@%p9 bra 	$L__BB2_13;
$L__BB2_14:
	ld.param.u64 	%rd70, [_Z35linearRegressionMapperCombineKerneliiPiPfPKf_param_3];
	cvta.to.global.u64 	%rd65, %rd2;
	cvta.to.global.u64 	%rd66, %rd70;
	mul.wide.u32 	%rd67, %r1, 4;
	add.s64 	%rd68, %rd65, %rd67;
	st.global.u32 	[%rd68], %r1;
	add.s64 	%rd69, %rd66, %rd67;
	ld.global.f32 	%f72, [%rd69];
	add.f32 	%f73, %f85, %f72;
	st.global.f32 	[%rd69], %f73;
	mov.b32 	%r94, 5;
	st.global.u32 	[%rd65+20], %r94;
	cvt.rn.f32.s32 	%f74, %r73;
	ld.global.f32 	%f75, [%rd66+20];
	add.f32 	%f76, %f75, %f74;
	st.global.f32 	[%rd66+20], %f76;
	ret;

}


// ===== COMPILED SASS (sm_100) =====

	.target	sm_100

	.elftype	@"ET_EXEC"


//--------------------- .note.nv.tkinfo           --------------------------
	.section	.note.nv.tkinfo,"",@"SHT_NOTE"
	.sectionflags	@"SHF_NOTE_NV_TKINFO"
	.tkinfo
        /*0018*/ 	.word	0x00000002
        /*0030*/ 	.string	""
        /*0030*/ 	.string	"ptxas"
        /*0030*/ 	.string	"Cuda compilation tools, release 13.0, V13.0.88"
        /*0030*/ 	.string	"Build cuda_13.0.r13.0/compiler.36424714_0"
        /*0030*/ 	.string	"-arch sm_100 -m 64 "



//--------------------- .note.nv.cuinfo           --------------------------
	.section	.note.nv.cuinfo,"",@"SHT_NOTE"
	.sectionflags	@"SHF_NOTE_NV_CUINFO"
        /*0018*/ 	.short	0x0002
        /*001a*/ 	.short	0x0064
        /*001c*/ 	.short	0x0082
	.zero		2


//--------------------- .nv.info                  --------------------------
	.section	.nv.info,"",@"SHT_CUDA_INFO"
	.align	4


	//----- nvinfo : EIATTR_REGCOUNT
	.align		4
        /*0000*/ 	.byte	0x04, 0x2f
        /*0002*/ 	.short	(.L_1 - .L_0)
	.align		4
.L_0:
        /*0004*/ 	.word	index@(_Z26linearRegressionMapperZeroPf)
        /*0008*/ 	.word	0x00000008


	//----- nvinfo : EIATTR_FRAME_SIZE
	.align		4
.L_1:
        /*000c*/ 	.byte	0x04, 0x11
        /*000e*/ 	.short	(.L_3 - .L_2)
	.align		4
.L_2:
        /*0010*/ 	.word	index@(_Z26linearRegressionMapperZeroPf)
        /*0014*/ 	.word	0x00000000


	//----- nvinfo : EIATTR_REGCOUNT
	.align		4
.L_3:
        /*0018*/ 	.byte	0x04, 0x2f
        /*001a*/ 	.short	(.L_5 - .L_4)
	.align		4
.L_4:
        /*001c*/ 	.word	index@(_Z28linearRegressionMapperKernelPK6float2iPf)
        /*0020*/ 	.word	0x0000001a


	//----- nvinfo : EIATTR_FRAME_SIZE
	.align		4
.L_5:
        /*0024*/ 	.byte	0x04, 0x11
        /*0026*/ 	.short	(.L_7 - .L_6)
	.align		4
.L_6:
        /*0028*/ 	.word	index@(_Z28linearRegressionMapperKernelPK6float2iPf)
        /*002c*/ 	.word	0x00000000


	//----- nvinfo : EIATTR_REGCOUNT
	.align		4
.L_7:
        /*0030*/ 	.byte	0x04, 0x2f
        /*0032*/ 	.short	(.L_9 - .L_8)
	.align		4
.L_8:
        /*0034*/ 	.word	index@(_Z35linearRegressionMapperCombineKerneliiPiPfPKf)
        /*0038*/ 	.word	0x00000020


	//----- nvinfo : EIATTR_FRAME_SIZE
	.align		4
.L_9:
        /*003c*/ 	.byte	0x04, 0x11
        /*003e*/ 	.short	(.L_11 - .L_10)
	.align		4
.L_10:
        /*0040*/ 	.word	index@(_Z35linearRegressionMapperCombineKerneliiPiPfPKf)
        /*0044*/ 	.word	0x00000000


	//----- nvinfo : EIATTR_MIN_STACK_SIZE
	.align		4
.L_11:
        /*0048*/ 	.byte	0x04, 0x12
        /*004a*/ 	.short	(.L_13 - .L_12)
	.align		4
.L_12:
        /*004c*/ 	.word	index@(_Z35linearRegressionMapperCombineKerneliiPiPfPKf)
        /*0050*/ 	.word	0x00000000


	//----- nvinfo : EIATTR_MIN_STACK_SIZE
	.align		4
.L_13:
        /*0054*/ 	.byte	0x04, 0x12
        /*0056*/ 	.short	(.L_15 - .L_14)
	.align		4
.L_14:
        /*0058*/ 	.word	index@(_Z28linearRegressionMapperKernelPK6float2iPf)
        /*005c*/ 	.word	0x00000000


	//----- nvinfo : EIATTR_MIN_STACK_SIZE
	.align		4
.L_15:
        /*0060*/ 	.byte	0x04, 0x12
        /*0062*/ 	.short	(.L_17 - .L_16)
	.align		4
.L_16:
        /*0064*/ 	.word	index@(_Z26linearRegressionMapperZeroPf)
        /*0068*/ 	.word	0x00000000
.L_17:


//--------------------- .nv.compat                --------------------------
	.section	.nv.compat,"",@"SHT_CUDA_COMPAT_INFO"
	.align	4
        /*0000*/ 	.byte	0x02, 0x09, 0x00, 0x00, 0x02, 0x02, 0x01, 0x00, 0x02, 0x05, 0x05, 0x00, 0x03, 0x07, 0x01, 0x01
        /*0010*/ 	.byte	0x02, 0x03, 0x00, 0x00, 0x02, 0x06, 0x01, 0x00, 0x04, 0x0b, 0x08, 0x00, 0x09, 0x00, 0x00, 0x00
        /*0020*/ 	.byte	0x00, 0x00, 0x00, 0x00


//--------------------- .nv.info._Z35linearRegressionMapperCombineKerneliiPiPfPKf --------------------------
	.section	.nv.info._Z35linearRegressionMapperCombineKerneliiPiPfPKf,"",@"SHT_CUDA_INFO"
	.sectionflags	@""
	.align	4


	//----- nvinfo : EIATTR_CUDA_API_VERSION
	.align		4
        /*0000*/ 	.byte	0x04, 0x37
        /*0002*/ 	.short	(.L_19 - .L_18)
.L_18:
        /*0004*/ 	.word	0x00000082


	//----- nvinfo : EIATTR_KPARAM_INFO
	.align		4
.L_19:
        /*0008*/ 	.byte	0x04, 0x17
        /*000a*/ 	.short	(.L_21 - .L_20)
.L_20:
        /*000c*/ 	.word	0x00000000
        /*0010*/ 	.short	0x0004
        /*0012*/ 	.short	0x0018
        /*0014*/ 	.byte	0x00, 0xf5, 0x21, 0x00


	//----- nvinfo : EIATTR_KPARAM_INFO
	.align		4
.L_21:
        /*0018*/ 	.byte	0x04, 0x17
        /*001a*/ 	.short	(.L_23 - .L_22)
.L_22:
        /*001c*/ 	.word	0x00000000
        /*0020*/ 	.short	0x0003
        /*0022*/ 	.short	0x0010
        /*0024*/ 	.byte	0x00, 0xf5, 0x21, 0x00


	//----- nvinfo : EIATTR_KPARAM_INFO
	.align		4
.L_23:
        /*0028*/ 	.byte	0x04, 0x17
        /*002a*/ 	.short	(.L_25 - .L_24)
.L_24:
        /*002c*/ 	.word	0x00000000
        /*0030*/ 	.short	0x0002
        /*0032*/ 	.short	0x0008
        /*0034*/ 	.byte	0x00, 0xf5, 0x21, 0x00


	//----- nvinfo : EIATTR_KPARAM_INFO
	.align		4
.L_25:
        /*0038*/ 	.byte	0x04, 0x17
        /*003a*/ 	.short	(.L_27 - .L_26)
.L_26:
        /*003c*/ 	.word	0x00000000
        /*0040*/ 	.short	0x0001
        /*0042*/ 	.short	0x0004
        /*0044*/ 	.byte	0x00, 0xf0, 0x11, 0x00


	//----- nvinfo : EIATTR_KPARAM_INFO
	.align		4
.L_27:
        /*0048*/ 	.byte	0x04, 0x17
        /*004a*/ 	.short	(.L_29 - .L_28)
.L_28:
        /*004c*/ 	.word	0x00000000
        /*0050*/ 	.short	0x0000
        /*0052*/ 	.short	0x0000
        /*0054*/ 	.byte	0x00, 0xf0, 0x11, 0x00


	//----- nvinfo : EIATTR_SPARSE_MMA_MASK
	.align		4
.L_29:
        /*0058*/ 	.byte	0x03, 0x50
        /*005a*/ 	.short	0x0000


	//----- nvinfo : EIATTR_MAXREG_COUNT
	.align		4
        /*005c*/ 	.byte	0x03, 0x1b
        /*005e*/ 	.short	0x00ff


	//----- nvinfo : EIATTR_MERCURY_ISA_VERSION
	.align		4
        /*0060*/ 	.byte	0x03, 0x5f
        /*0062*/ 	.short	0x0101


	//----- nvinfo : EIATTR_VRC_CTA_INIT_COUNT
	.align		4
        /*0064*/ 	.byte	0x02, 0x4a
	.zero		1
	.zero		1


	//----- nvinfo : EIATTR_EXIT_INSTR_OFFSETS
	.align		4
        /*0068*/ 	.byte	0x04, 0x1c
        /*006a*/ 	.short	(.L_31 - .L_30)


	//   ....[0]....
.L_30:
        /*006c*/ 	.word	0x00000bf0


	//----- nvinfo : EIATTR_CBANK_PARAM_SIZE
	.align		4
.L_31:
        /*0070*/ 	.byte	0x03, 0x19
        /*0072*/ 	.short	0x0020


	//----- nvinfo : EIATTR_PARAM_CBANK
	.align		4
        /*0074*/ 	.byte	0x04, 0x0a
        /*0076*/ 	.short	(.L_33 - .L_32)
	.align		4
.L_32:
        /*0078*/ 	.word	index@(.nv.constant0._Z35linearRegressionMapperCombineKerneliiPiPfPKf)
        /*007c*/ 	.short	0x0380
        /*007e*/ 	.short	0x0020


	//----- nvinfo : EIATTR_SW_WAR
	.align		4
.L_33:
        /*0080*/ 	.byte	0x04, 0x36
        /*0082*/ 	.short	(.L_35 - .L_34)
.L_34:
        /*0084*/ 	.word	0x00000008
.L_35:


//--------------------- .nv.info._Z28linearRegressionMapperKernelPK6float2iPf --------------------------
	.section	.nv.info._Z28linearRegressionMapperKernelPK6float2iPf,"",@"SHT_CUDA_INFO"
	.sectionflags	@""
	.align	4


	//----- nvinfo : EIATTR_CUDA_API_VERSION
	.align		4
        /*0000*/ 	.byte	0x04, 0x37
        /*0002*/ 	.short	(.L_37 - .L_36)
.L_36:
        /*0004*/ 	.word	0x00000082


	//----- nvinfo : EIATTR_KPARAM_INFO
	.align		4
.L_37:
        /*0008*/ 	.byte	0x04, 0x17
        /*000a*/ 	.short	(.L_39 - .L_38)
.L_38:
        /*000c*/ 	.word	0x00000000
        /*0010*/ 	.short	0x0002
        /*0012*/ 	.short	0x0010
        /*0014*/ 	.byte	0x00, 0xf5, 0x21, 0x00


	//----- nvinfo : EIATTR_KPARAM_INFO
	.align		4
.L_39:
        /*0018*/ 	.byte	0x04, 0x17
        /*001a*/ 	.short	(.L_41 - .L_40)
.L_40:
        /*001c*/ 	.word	0x00000000
        /*0020*/ 	.short	0x0001
        /*0022*/ 	.short	0x0008
        /*0024*/ 	.byte	0x00, 0xf0, 0x11, 0x00


	//----- nvinfo : EIATTR_KPARAM_INFO
	.align		4
.L_41:
        /*0028*/ 	.byte	0x04, 0x17
        /*002a*/ 	.short	(.L_43 - .L_42)
.L_42:
        /*002c*/ 	.word	0x00000000
        /*0030*/ 	.short	0x0000
        /*0032*/ 	.short	0x0000
        /*0034*/ 	.byte	0x00, 0xf5, 0x21, 0x00


	//----- nvinfo : EIATTR_SPARSE_MMA_MASK
	.align		4
.L_43:
        /*0038*/ 	.byte	0x03, 0x50
        /*003a*/ 	.short	0x0000


	//----- nvinfo : EIATTR_MAXREG_COUNT
	.align		4
        /*003c*/ 	.byte	0x03, 0x1b
        /*003e*/ 	.short	0x00ff


	//----- nvinfo : EIATTR_NUM_BARRIERS
	.align		4
        /*0040*/ 	.byte	0x02, 0x4c
        /*0042*/ 	.byte	0x01
	.zero		1


	//----- nvinfo : EIATTR_MERCURY_ISA_VERSION
	.align		4
        /*0044*/ 	.byte	0x03, 0x5f
        /*0046*/ 	.short	0x0101


	//----- nvinfo : EIATTR_VRC_CTA_INIT_COUNT
	.align		4
        /*0048*/ 	.byte	0x02, 0x4a
	.zero		1
	.zero		1


	//----- nvinfo : EIATTR_EXIT_INSTR_OFFSETS
	.align		4
        /*004c*/ 	.byte	0x04, 0x1c
        /*004e*/ 	.short	(.L_45 - .L_44)


	//   ....[0]....
.L_44:
        /*0050*/ 	.word	0x00000d90


	//   ....[1]....
        /*0054*/ 	.word	0x00000ef0


	//----- nvinfo : EIATTR_CRS_STACK_SIZE
	.align		4
.L_45:
        /*0058*/ 	.byte	0x04, 0x1e
        /*005a*/ 	.short	(.L_47 - .L_46)
.L_46:
        /*005c*/ 	.word	0x00000000


	//----- nvinfo : EIATTR_CBANK_PARAM_SIZE
	.align		4
.L_47:
        /*0060*/ 	.byte	0x03, 0x19
        /*0062*/ 	.short	0x0018


	//----- nvinfo : EIATTR_PARAM_CBANK
	.align		4
        /*0064*/ 	.byte	0x04, 0x0a
        /*0066*/ 	.short	(.L_49 - .L_48)
	.align		4
.L_48:
        /*0068*/ 	.word	index@(.nv.constant0._Z28linearRegressionMapperKernelPK6float2iPf)
        /*006c*/ 	.short	0x0380
        /*006e*/ 	.short	0x0018


	//----- nvinfo : EIATTR_SW_WAR
	.align		4
.L_49:
        /*0070*/ 	.byte	0x04, 0x36
        /*0072*/ 	.short	(.L_51 - .L_50)
.L_50:
        /*0074*/ 	.word	0x00000008
.L_51:


//--------------------- .nv.info._Z26linearRegressionMapperZeroPf --------------------------
	.section	.nv.info._Z26linearRegressionMapperZeroPf,"",@"SHT_CUDA_INFO"
	.sectionflags	@""
	.align	4


	//----- nvinfo : EIATTR_CUDA_API_VERSION
	.align		4
        /*0000*/ 	.byte	0x04, 0x37
        /*0002*/ 	.short	(.L_53 - .L_52)
.L_52:
        /*0004*/ 	.word	0x00000082


	//----- nvinfo : EIATTR_KPARAM_INFO
	.align		4
.L_53:
        /*0008*/ 	.byte	0x04, 0x17
        /*000a*/ 	.short	(.L_55 - .L_54)
.L_54:
        /*000c*/ 	.word	0x00000000
        /*0010*/ 	.short	0x0000
        /*0012*/ 	.short	0x0000
        /*0014*/ 	.byte	0x00, 0xf5, 0x21, 0x00


	//----- nvinfo : EIATTR_SPARSE_MMA_MASK
	.align		4
.L_55:
        /*0018*/ 	.byte	0x03, 0x50
        /*001a*/ 	.short	0x0000


	//----- nvinfo : EIATTR_MAXREG_COUNT
	.align		4
        /*001c*/ 	.byte	0x03, 0x1b
        /*001e*/ 	.short	0x00ff


	//----- nvinfo : EIATTR_MERCURY_ISA_VERSION
	.align		4
        /*0020*/ 	.byte	0x03, 0x5f
        /*0022*/ 	.short	0x0101


	//----- nvinfo : EIATTR_VRC_CTA_INIT_COUNT
	.align		4
        /*0024*/ 	.byte	0x02, 0x4a
	.zero		1
	.zero		1


	//----- nvinfo : EIATTR_EXIT_INSTR_OFFSETS
	.align		4
        /*0028*/ 	.byte	0x04, 0x1c
        /*002a*/ 	.short	(.L_57 - .L_56)


	//   ....[0]....
.L_56:
        /*002c*/ 	.word	0x00000060


	//----- nvinfo : EIATTR_CBANK_PARAM_SIZE
	.align		4
.L_57:
        /*0030*/ 	.byte	0x03, 0x19
        /*0032*/ 	.short	0x0008


	//----- nvinfo : EIATTR_PARAM_CBANK
	.align		4
        /*0034*/ 	.byte	0x04, 0x0a
        /*0036*/ 	.short	(.L_59 - .L_58)
	.align		4
.L_58:
        /*0038*/ 	.word	index@(.nv.constant0._Z26linearRegressionMapperZeroPf)
        /*003c*/ 	.short	0x0380
        /*003e*/ 	.short	0x0008


	//----- nvinfo : EIATTR_SW_WAR
	.align		4
.L_59:
        /*0040*/ 	.byte	0x04, 0x36
        /*0042*/ 	.short	(.L_61 - .L_60)
.L_60:
        /*0044*/ 	.word	0x00000008
.L_61:


//--------------------- .nv.callgraph             --------------------------
	.section	.nv.callgraph,"",@"SHT_CUDA_CALLGRAPH"
	.align	4
	.sectionentsize	8
	.align		4
        /*0000*/ 	.word	0x00000000
	.align		4
        /*0004*/ 	.word	0xffffffff
	.align		4
        /*0008*/ 	.word	0x00000000
	.align		4
        /*000c*/ 	.word	0xfffffffe
	.align		4
        /*0010*/ 	.word	0x00000000
	.align		4
        /*0014*/ 	.word	0xfffffffd
	.align		4
        /*0018*/ 	.word	0x00000000
	.align		4
        /*001c*/ 	.word	0xfffffffc


//--------------------- .text._Z35linearRegressionMapperCombineKerneliiPiPfPKf --------------------------
	.section	.text._Z35linearRegressionMapperCombineKerneliiPiPfPKf,"ax",@progbits
	.align	128
        .global         _Z35linearRegressionMapperCombineKerneliiPiPfPKf
        .type           _Z35linearRegressionMapperCombineKerneliiPiPfPKf,@function
        .size           _Z35linearRegressionMapperCombineKerneliiPiPfPKf,(.L_x_18 - _Z35linearRegressionMapperCombineKerneliiPiPfPKf)
        .other          _Z35linearRegressionMapperCombineKerneliiPiPfPKf,@"STO_CUDA_ENTRY STV_DEFAULT"
_Z35linearRegressionMapperCombineKerneliiPiPfPKf:
.text._Z35linearRegressionMapperCombineKerneliiPiPfPKf:
[----:B------:R-:W-:Y:S01]  /*0000*/  LDC R1, c[0x0][0x37c] ;  /* 0x0000df00ff017b82 */ /* 0x000fe20000000800 */
[----:B------:R-:W0:Y:S07]  /*0010*/  S2R R0, SR_TID.X ;  /* 0x0000000000007919 */ /* 0x000e2e0000002100 */
[----:B------:R-:W0:Y:S01]  /*0020*/  LDC.64 R20, c[0x0][0x398] ;  /* 0x0000e600ff147b82 */ /* 0x000e220000000a00 */
[----:B------:R-:W1:Y:S01]  /*0030*/  LDCU.64 UR8, c[0x0][0x358] ;  /* 0x00006b00ff0877ac */ /* 0x000e620008000a00 */
[----:B------:R-:W2:Y:S01]  /*0040*/  LDCU UR5, c[0x0][0x384] ;  /* 0x00007080ff0577ac */ /* 0x000ea20008000800 */
[----:B0-----:R-:W-:-:S05]  /*0050*/  IMAD.WIDE.U32 R2, R0, 0x4, R20 ;  /* 0x0000000400027825 */ /* 0x001fca00078e0014 */
[----:B-1----:R0:W5:Y:S01]  /*0060*/  LDG.E R19, desc[UR8][R2.64] ;  /* 0x0000000802137981 */ /* 0x002162000c1e1900 */
[----:B--2---:R-:W-:-:S09]  /*0070*/  UISETP.GE.AND UP0, UPT, UR5, 0x2, UPT ;  /* 0x000000020500788c */ /* 0x004fd2000bf06270 */
[----:B0-----:R-:W-:Y:S05]  /*0080*/  BRA.U !UP0, `(.L_x_0) ;  /* 0x0000000908947547 */ /* 0x001fea000b800000 */
[----:B------:R-:W0:Y:S01]  /*0090*/  LDC R3, c[0x0][0x360] ;  /* 0x0000d800ff037b82 */ /* 0x000e220000000800 */
[----:B------:R-:W-:Y:S02]  /*00a0*/  UIADD3 UR4, UPT, UPT, UR5, -0x2, URZ ;  /* 0xfffffffe05047890 */ /* 0x000fe4000fffe0ff */
[----:B------:R-:W-:Y:S02]  /*00b0*/  UIADD3 UR5, UPT, UPT, UR5, -0x1, URZ ;  /* 0xffffffff05057890 */ /* 0x000fe4000fffe0ff */
[----:B------:R-:W-:-:S03]  /*00c0*/  UISETP.GE.U32.AND UP0, UPT, UR4, 0xf, UPT ;  /* 0x0000000f0400788c */ /* 0x000fc6000bf06070 */
[----:B------:R-:W-:-:S06]  /*00d0*/  UMOV UR4, 0x1 ;  /* 0x0000000100047882 */ /* 0x000fcc0000000000 */
[----:B------:R-:W-:Y:S05]  /*00e0*/  BRA.U !UP0, `(.L_x_1) ;  /* 0x0000000508607547 */ /* 0x000fea000b800000 */
[----:B------:R-:W-:Y:S01]  /*00f0*/  ULOP3.LUT UR4, UR5, 0xfffffff0, URZ, 0xc0, !UPT ;  /* 0xfffffff005047892 */ /* 0x000fe2000f8ec0ff */
[CC--:B0-----:R-:W-:Y:S01]  /*0100*/  LEA R17, R3.reuse, R0.reuse, 0x1 ;  /* 0x0000000003117211 */ /* 0x0c1fe200078e08ff */
[C-C-:B------:R-:W-:Y:S01]  /*0110*/  IMAD R4, R3.reuse, 0x3, R0.reuse ;  /* 0x0000000303047824 */ /* 0x140fe200078e0200 */
[CC--:B------:R-:W-:Y:S01]  /*0120*/  LEA R6, R3.reuse, R0.reuse, 0x2 ;  /* 0x0000000003067211 */ /* 0x0c0fe200078e10ff */
[C-C-:B------:R-:W-:Y:S01]  /*0130*/  IMAD R8, R3.reuse, 0x5, R0.reuse ;  /* 0x0000000503087824 */ /* 0x140fe200078e0200 */
[CC--:B------:R-:W-:Y:S01]  /*0140*/  LEA R14, R3.reuse, R0.reuse, 0x3 ;  /* 0x00000000030e7211 */ /* 0x0c0fe200078e18ff */
[C-C-:B------:R-:W-:Y:S01]  /*0150*/  IMAD R10, R3.reuse, 0x6, R0.reuse ;  /* 0x00000006030a7824 */ /* 0x140fe200078e0200 */
[C---:B------:R-:W-:Y:S01]  /*0160*/  LEA R15, R3.reuse, R0, 0x4 ;  /* 0x00000000030f7211 */ /* 0x040fe200078e20ff */
[C-C-:B------:R-:W-:Y:S01]  /*0170*/  IMAD R12, R3.reuse, 0x7, R0.reuse ;  /* 0x00000007030c7824 */ /* 0x140fe200078e0200 */
[----:B------:R-:W-:Y:S01]  /*0180*/  IADD3 R2, PT, PT, R0, R3, RZ ;  /* 0x0000000300027210 */ /* 0x000fe20007ffe0ff */
[C-C-:B------:R-:W-:Y:S01]  /*0190*/  IMAD R16, R3.reuse, 0x9, R0.reuse ;  /* 0x0000000903107824 */ /* 0x140fe200078e0200 */
[----:B------:R-:W-:Y:S01]  /*01a0*/  UIADD3 UR6, UPT, UPT, -UR4, URZ, URZ ;  /* 0x000000ff04067290 */ /* 0x000fe2000fffe1ff */
[----:B------:R-:W-:-:S02]  /*01b0*/  IMAD R18, R3, 0xa, R0 ;  /* 0x0000000a03127824 */ /* 0x000fc400078e0200 */
[C-C-:B------:R-:W-:Y:S01]  /*01c0*/  IMAD R5, R3.reuse, 0xb, R0.reuse ;  /* 0x0000000b03057824 */ /* 0x140fe200078e0200 */
[----:B------:R-:W-:Y:S01]  /*01d0*/  UMOV UR4, URZ ;  /* 0x000000ff00047c82 */ /* 0x000fe20008000000 */
[C-C-:B------:R-:W-:Y:S02]  /*01e0*/  IMAD R7, R3.reuse, 0xc, R0.reuse ;  /* 0x0000000c03077824 */ /* 0x140fe400078e0200 */
[C-C-:B------:R-:W-:Y:S02]  /*01f0*/  IMAD R9, R3.reuse, 0xd, R0.reuse ;  /* 0x0000000d03097824 */ /* 0x140fe400078e0200 */
[C-C-:B------:R-:W-:Y:S02]  /*0200*/  IMAD R11, R3.reuse, 0xe, R0.reuse ;  /* 0x0000000e030b7824 */ /* 0x140fe400078e0200 */
[----:B------:R-:W-:-:S07]  /*0210*/  IMAD R13, R3, 0xf, R0 ;  /* 0x0000000f030d7824 */ /* 0x000fce00078e0200 */
.L_x_2:
[----:B------:R-:W-:-:S04]  /*0220*/  IMAD.WIDE.U32 R22, R2, 0x4, R20 ;  /* 0x0000000402167825 */ /* 0x000fc800078e0014 */
[--C-:B------:R-:W-:Y:S01]  /*0230*/  IMAD.WIDE.U32 R28, R17, 0x4, R20.reuse ;  /* 0x00000004111c7825 */ /* 0x100fe200078e0014 */
[----:B------:R0:W2:Y:S03]  /*0240*/  LDG.E R24, desc[UR8][R22.64] ;  /* 0x0000000816187981 */ /* 0x0000a6000c1e1900 */
[--C-:B------:R-:W-:Y:S02]  /*0250*/  IMAD.WIDE.U32 R26, R4, 0x4, R20.reuse ;  /* 0x00000004041a7825 */ /* 0x100fe400078e0014 */
[----:B------:R-:W3:Y:S04]  /*0260*/  LDG.E R28, desc[UR8][R28.64] ;  /* 0x000000081c1c7981 */ /* 0x000ee8000c1e1900 */
[----:B------:R-:W4:Y:S01]  /*0270*/  LDG.E R26, desc[UR8][R26.64] ;  /* 0x000000081a1a7981 */ /* 0x000f22000c1e1900 */
[----:B0-----:R-:W-:-:S05]  /*0280*/  IMAD.WIDE.U32 R22, R6, 0x4, R20 ;  /* 0x0000000406167825 */ /* 0x001fca00078e0014 */
[----:B------:R0:W4:Y:S02]  /*0290*/  LDG.E R27, desc[UR8][R22.64] ;  /* 0x00000008161b7981 */ /* 0x000124000c1e1900 */
[----:B0-----:R-:W-:-:S04]  /*02a0*/  IMAD.WIDE.U32 R22, R10, 0x4, R20 ;  /* 0x000000040a167825 */ /* 0x001fc800078e0014 */
[----:B--2--5:R-:W-:Y:S01]  /*02b0*/  FADD R19, R24, R19 ;  /* 0x0000001318137221 */ /* 0x024fe20000000000 */
[----:B------:R-:W-:-:S04]  /*02c0*/  IMAD.WIDE.U32 R24, R8, 0x4, R20 ;  /* 0x0000000408187825 */ /* 0x000fc800078e0014 */
[----:B---3--:R-:W-:Y:S02]  /*02d0*/  FADD R19, R19, R28 ;  /* 0x0000001c13137221 */ /* 0x008fe40000000000 */
[----:B------:R-:W2:Y:S01]  /*02e0*/  LDG.E R24, desc[UR8][R24.64] ;  /* 0x0000000818187981 */ /* 0x000ea2000c1e1900 */
[----:B------:R-:W-:-:S04]  /*02f0*/  IMAD.WIDE.U32 R28, R12, 0x4, R20 ;  /* 0x000000040c1c7825 */ /* 0x000fc800078e0014 */
[----:B----4-:R-:W-:Y:S02]  /*0300*/  FADD R26, R19, R26 ;  /* 0x0000001a131a7221 */ /* 0x010fe40000000000 */
[----:B------:R0:W3:Y:S04]  /*0310*/  LDG.E R19, desc[UR8][R22.64] ;  /* 0x0000000816137981 */ /* 0x0000e8000c1e1900 */
[----:B------:R-:W4:Y:S01]  /*0320*/  LDG.E R28, desc[UR8][R28.64] ;  /* 0x000000081c1c7981 */ /* 0x000f22000c1e1900 */
[----:B------:R-:W-:Y:S01]  /*0330*/  FADD R27, R26, R27 ;  /* 0x0000001b1a1b7221 */ /* 0x000fe20000000000 */
[----:B0-----:R-:W-:-:S06]  /*0340*/  IMAD.WIDE.U32 R22, R14, 0x4, R20 ;  /* 0x000000040e167825 */ /* 0x001fcc00078e0014 */
[----:B------:R-:W4:Y:S01]  /*0350*/  LDG.E R22, desc[UR8][R22.64] ;  /* 0x0000000816167981 */ /* 0x000f22000c1e1900 */
[----:B--2---:R-:W-:Y:S01]  /*0360*/  FADD R24, R27, R24 ;  /* 0x000000181b187221 */ /* 0x004fe20000000000 */
[----:B------:R-:W-:-:S04]  /*0370*/  IMAD.WIDE.U32 R26, R16, 0x4, R20 ;  /* 0x00000004101a7825 */ /* 0x000fc800078e0014 */
[----:B---3--:R-:W-:Y:S01]  /*0380*/  FADD R19, R24, R19 ;  /* 0x0000001318137221 */ /* 0x008fe20000000000 */
[----:B------:R-:W-:Y:S01]  /*0390*/  IMAD.WIDE.U32 R24, R18, 0x4, R20 ;  /* 0x0000000412187825 */ /* 0x000fe200078e0014 */
[----:B------:R-:W2:Y:S03]  /*03a0*/  LDG.E R26, desc[UR8][R26.64] ;  /* 0x000000081a1a7981 */ /* 0x000ea6000c1e1900 */
[----:B----4-:R-:W-:Y:S01]  /*03b0*/  FADD R19, R19, R28 ;  /* 0x0000001c13137221 */ /* 0x010fe20000000000 */
[----:B------:R-:W-:Y:S01]  /*03c0*/  IMAD.WIDE.U32 R28, R5, 0x4, R20 ;  /* 0x00000004051c7825 */ /* 0x000fe200078e0014 */
[----:B------:R0:W3:Y:S05]  /*03d0*/  LDG.E R24, desc[UR8][R24.64] ;  /* 0x0000000818187981 */ /* 0x0000ea000c1e1900 */
[----:B------:R-:W4:Y:S01]  /*03e0*/  LDG.E R28, desc[UR8][R28.64] ;  /* 0x000000081c1c7981 */ /* 0x000f22000c1e1900 */
[----:B0-----:R-:W-:Y:S01]  /*03f0*/  FADD R25, R19, R22 ;  /* 0x0000001613197221 */ /* 0x001fe20000000000 */
[----:B------:R-:W-:-:S05]  /*0400*/  IMAD.WIDE.U32 R22, R7, 0x4, R20 ;  /* 0x0000000407167825 */ /* 0x000fca00078e0014 */
[----:B------:R0:W4:Y:S02]  /*0410*/  LDG.E R19, desc[UR8][R22.64] ;  /* 0x0000000816137981 */ /* 0x000124000c1e1900 */
[----:B0-----:R-:W-:-:S06]  /*0420*/  IMAD.WIDE.U32 R22, R9, 0x4, R20 ;  /* 0x0000000409167825 */ /* 0x001fcc00078e0014 */
[----:B------:R-:W4:Y:S01]  /*0430*/  LDG.E R22, desc[UR8][R22.64] ;  /* 0x0000000816167981 */ /* 0x000f22000c1e1900 */
[----:B--2---:R-:W-:-:S04]  /*0440*/  FADD R25, R25, R26 ;  /* 0x0000001a19197221 */ /* 0x004fc80000000000 */
[----:B---3--:R-:W-:-:S04]  /*0450*/  FADD R25, R25, R24 ;  /* 0x0000001819197221 */ /* 0x008fc80000000000 */
[----:B----4-:R-:W-:Y:S01]  /*0460*/  FADD R26, R25, R28 ;  /* 0x0000001c191a7221 */ /* 0x010fe20000000000 */
[----:B------:R-:W-:-:S04]  /*0470*/  IMAD.WIDE.U32 R24, R11, 0x4, R20 ;  /* 0x000000040b187825 */ /* 0x000fc800078e0014 */
[----:B------:R-:W-:Y:S02]  /*0480*/  IMAD.WIDE.U32 R28, R13, 0x4, R20 ;  /* 0x000000040d1c7825 */ /* 0x000fe400078e0014 */
[----:B------:R-:W2:Y:S04]  /*0490*/  LDG.E R24, desc[UR8][R24.64] ;  /* 0x0000000818187981 */ /* 0x000ea8000c1e1900 */
[----:B------:R-:W3:Y:S01]  /*04a0*/  LDG.E R28, desc[UR8][R28.64] ;  /* 0x000000081c1c7981 */ /* 0x000ee2000c1e1900 */
[----:B------:R-:W-:Y:S01]  /*04b0*/  FADD R19, R26, R19 ;  /* 0x000000131a137221 */ /* 0x000fe20000000000 */
[----:B------:R-:W-:-:S06]  /*04c0*/  IMAD.WIDE.U32 R26, R15, 0x4, R20 ;  /* 0x000000040f1a7825 */ /* 0x000fcc00078e0014 */
[----:B------:R-:W4:Y:S01]  /*04d0*/  LDG.E R26, desc[UR8][R26.64] ;  /* 0x000000081a1a7981 */ /* 0x000f22000c1e1900 */
[----:B------:R-:W-:-:S04]  /*04e0*/  UIADD3 UR6, UPT, UPT, UR6, 0x10, URZ ;  /* 0x0000001006067890 */ /* 0x000fc8000fffe0ff */
[----:B------:R-:W-:Y:S01]  /*04f0*/  UISETP.NE.AND UP0, UPT, UR6, URZ, UPT ;  /* 0x000000ff0600728c */ /* 0x000fe2000bf05270 */
[----:B------:R-:W-:Y:S01]  /*0500*/  FADD R19, R19, R22 ;  /* 0x0000001613137221 */ /* 0x000fe20000000000 */
[C---:B------:R-:W-:Y:S02]  /*0510*/  LEA R2, R3.reuse, R2, 0x4 ;  /* 0x0000000203027211 */ /* 0x040fe400078e20ff */
[C---:B------:R-:W-:Y:S02]  /*0520*/  LEA R17, R3.reuse, R17, 0x4 ;  /* 0x0000001103117211 */ /* 0x040fe400078e20ff */
[C---:B------:R-:W-:Y:S02]  /*0530*/  LEA R4, R3.reuse, R4, 0x4 ;  /* 0x0000000403047211 */ /* 0x040fe400078e20ff */
[C---:B------:R-:W-:Y:S02]  /*0540*/  LEA R6, R3.reuse, R6, 0x4 ;  /* 0x0000000603067211 */ /* 0x040fe400078e20ff */
[----:B------:R-:W-:-:S02]  /*0550*/  LEA R8, R3, R8, 0x4 ;  /* 0x0000000803087211 */ /* 0x000fc400078e20ff */
[C---:B------:R-:W-:Y:S02]  /*0560*/  LEA R10, R3.reuse, R10, 0x4 ;  /* 0x0000000a030a7211 */ /* 0x040fe400078e20ff */
        /* <DEDUP_REMOVED lines=9> */
[----:B------:R-:W-:Y:S01]  /*0600*/  LEA R15, R3, R15, 0x4 ;  /* 0x0000000f030f7211 */ /* 0x000fe200078e20ff */
[----:B------:R-:W-:Y:S01]  /*0610*/  UIADD3 UR4, UPT, UPT, UR4, 0x10, URZ ;  /* 0x0000001004047890 */ /* 0x000fe2000fffe0ff */
[----:B--2---:R-:W-:-:S04]  /*0620*/  FADD R19, R19, R24 ;  /* 0x0000001813137221 */ /* 0x004fc80000000000 */
[----:B---3--:R-:W-:-:S04]  /*0630*/  FADD R19, R19, R28 ;  /* 0x0000001c13137221 */ /* 0x008fc80000000000 */
[----:B----4-:R-:W-:Y:S01]  /*0640*/  FADD R19, R19, R26 ;  /* 0x0000001a13137221 */ /* 0x010fe20000000000 */
[----:B------:R-:W-:Y:S06]  /*0650*/  BRA.U UP0, `(.L_x_2) ;  /* 0xfffffff900f07547 */ /* 0x000fec000b83ffff */
[----:B------:R-:W-:-:S12]  /*0660*/  UIADD3 UR4, UPT, UPT, UR4, 0x1, URZ ;  /* 0x0000000104047890 */ /* 0x000fd8000fffe0ff */
.L_x_1:
[----:B------:R-:W-:-:S09]  /*0670*/  ULOP3.LUT UP0, UR6, UR5, 0xf, URZ, 0xc0, !UPT ;  /* 0x0000000f05067892 */ /* 0x000fd2000f80c0ff */
[----:B------:R-:W-:Y:S05]  /*0680*/  BRA.U !UP0, `(.L_x_0) ;  /* 0x0000000508147547 */ /* 0x000fea000b800000 */
[----:B------:R-:W-:Y:S02]  /*0690*/  UISETP.GE.U32.AND UP0, UPT, UR6, 0x8, UPT ;  /* 0x000000080600788c */ /* 0x000fe4000bf06070 */
[----:B------:R-:W-:-:S04]  /*06a0*/  ULOP3.LUT UR7, UR5, 0x7, URZ, 0xc0, !UPT ;  /* 0x0000000705077892 */ /* 0x000fc8000f8ec0ff */
[----:B------:R-:W-:-:S03]  /*06b0*/  UISETP.NE.AND UP1, UPT, UR7, URZ, UPT ;  /* 0x000000ff0700728c */ /* 0x000fc6000bf25270 */
[----:B------:R-:W-:Y:S08]  /*06c0*/  BRA.U !UP0, `(.L_x_3) ;  /* 0x0000000108847547 */ /* 0x000ff0000b800000 */
[----:B0-----:R-:W-:-:S05]  /*06d0*/  IMAD R6, R3, UR4, R0 ;  /* 0x0000000403067c24 */ /* 0x001fca000f8e0200 */
[C---:B------:R-:W-:Y:S01]  /*06e0*/  IADD3 R4, PT, PT, R6.reuse, R3, RZ ;  /* 0x0000000306047210 */ /* 0x040fe20007ffe0ff */
[----:B------:R-:W-:-:S03]  /*06f0*/  IMAD.WIDE.U32 R6, R6, 0x4, R20 ;  /* 0x0000000406067825 */ /* 0x000fc600078e0014 */
[CC--:B------:R-:W-:Y:S01]  /*0700*/  IADD3 R8, PT, PT, R4.reuse, R3.reuse, RZ ;  /* 0x0000000304087210 */ /* 0x0c0fe20007ffe0ff */
[--C-:B------:R-:W-:Y:S01]  /*0710*/  IMAD.WIDE.U32 R4, R4, 0x4, R20.reuse ;  /* 0x0000000404047825 */ /* 0x100fe200078e0014 */
[----:B------:R0:W2:Y:S02]  /*0720*/  LDG.E R2, desc[UR8][R6.64] ;  /* 0x0000000806027981 */ /* 0x0000a4000c1e1900 */
[CC--:B------:R-:W-:Y:S01]  /*0730*/  IADD3 R10, PT, PT, R8.reuse, R3.reuse, RZ ;  /* 0x00000003080a7210 */ /* 0x0c0fe20007ffe0ff */
[--C-:B------:R-:W-:Y:S02]  /*0740*/  IMAD.WIDE.U32 R8, R8, 0x4, R20.reuse ;  /* 0x0000000408087825 */ /* 0x100fe400078e0014 */
[----:B------:R-:W3:Y:S01]  /*0750*/  LDG.E R4, desc[UR8][R4.64] ;  /* 0x0000000804047981 */ /* 0x000ee2000c1e1900 */
[CC--:B------:R-:W-:Y:S01]  /*0760*/  IADD3 R12, PT, PT, R10.reuse, R3.reuse, RZ ;  /* 0x000000030a0c7210 */ /* 0x0c0fe20007ffe0ff */
[--C-:B------:R-:W-:Y:S02]  /*0770*/  IMAD.WIDE.U32 R10, R10, 0x4, R20.reuse ;  /* 0x000000040a0a7825 */ /* 0x100fe400078e0014 */
[----:B------:R-:W4:Y:S01]  /*0780*/  LDG.E R9, desc[UR8][R8.64] ;  /* 0x0000000808097981 */ /* 0x000f22000c1e1900 */
[C---:B------:R-:W-:Y:S01]  /*0790*/  IADD3 R14, PT, PT, R12.reuse, R3, RZ ;  /* 0x000000030c0e7210 */ /* 0x040fe20007ffe0ff */
[----:B------:R-:W-:-:S02]  /*07a0*/  IMAD.WIDE.U32 R12, R12, 0x4, R20 ;  /* 0x000000040c0c7825 */ /* 0x000fc400078e0014 */
[----:B------:R-:W4:Y:S01]  /*07b0*/  LDG.E R11, desc[UR8][R10.64] ;  /* 0x000000080a0b7981 */ /* 0x000f22000c1e1900 */
[CC--:B------:R-:W-:Y:S01]  /*07c0*/  IADD3 R15, PT, PT, R14.reuse, R3.reuse, RZ ;  /* 0x000000030e0f7210 */ /* 0x0c0fe20007ffe0ff */
[--C-:B0-----:R-:W-:Y:S02]  /*07d0*/  IMAD.WIDE.U32 R6, R14, 0x4, R20.reuse ;  /* 0x000000040e067825 */ /* 0x101fe400078e0014 */
[----:B------:R-:W4:Y:S01]  /*07e0*/  LDG.E R13, desc[UR8][R12.64] ;  /* 0x000000080c0d7981 */ /* 0x000f22000c1e1900 */
[C---:B------:R-:W-:Y:S01]  /*07f0*/  IADD3 R17, PT, PT, R15.reuse, R3, RZ ;  /* 0x000000030f117210 */ /* 0x040fe20007ffe0ff */
[--C-:B------:R-:W-:Y:S02]  /*0800*/  IMAD.WIDE.U32 R14, R15, 0x4, R20.reuse ;  /* 0x000000040f0e7825 */ /* 0x100fe400078e0014 */
[----:B------:R-:W4:Y:S02]  /*0810*/  LDG.E R7, desc[UR8][R6.64] ;  /* 0x0000000806077981 */ /* 0x000f24000c1e1900 */
[----:B------:R-:W-:-:S02]  /*0820*/  IMAD.WIDE.U32 R16, R17, 0x4, R20 ;  /* 0x0000000411107825 */ /* 0x000fc400078e0014 */
[----:B------:R-:W4:Y:S04]  /*0830*/  LDG.E R15, desc[UR8][R14.64] ;  /* 0x000000080e0f7981 */ /* 0x000f28000c1e1900 */
[----:B------:R-:W4:Y:S01]  /*0840*/  LDG.E R17, desc[UR8][R16.64] ;  /* 0x0000000810117981 */ /* 0x000f22000c1e1900 */
[----:B------:R-:W-:Y:S01]  /*0850*/  UIADD3 UR4, UPT, UPT, UR4, 0x8, URZ ;  /* 0x0000000804047890 */ /* 0x000fe2000fffe0ff */
[----:B--2--5:R-:W-:-:S04]  /*0860*/  FADD R19, R19, R2 ;  /* 0x0000000213137221 */ /* 0x024fc80000000000 */
[----:B---3--:R-:W-:-:S04]  /*0870*/  FADD R4, R19, R4 ;  /* 0x0000000413047221 */ /* 0x008fc80000000000 */
[----:B----4-:R-:W-:-:S04]  /*0880*/  FADD R4, R4, R9 ;  /* 0x0000000904047221 */ /* 0x010fc80000000000 */
[----:B------:R-:W-:-:S04]  /*0890*/  FADD R4, R4, R11 ;  /* 0x0000000b04047221 */ /* 0x000fc80000000000 */
[----:B------:R-:W-:-:S04]  /*08a0*/  FADD R4, R4, R13 ;  /* 0x0000000d04047221 */ /* 0x000fc80000000000 */
[----:B------:R-:W-:-:S04]  /*08b0*/  FADD R4, R4, R7 ;  /* 0x0000000704047221 */ /* 0x000fc80000000000 */
[----:B------:R-:W-:-:S04]  /*08c0*/  FADD R4, R4, R15 ;  /* 0x0000000f04047221 */ /* 0x000fc80000000000 */
[----:B------:R-:W-:-:S07]  /*08d0*/  FADD R19, R4, R17 ;  /* 0x0000001104137221 */ /* 0x000fce0000000000 */
.L_x_3:
        /* <DEDUP_REMOVED lines=9> */
[--C-:B------:R-:W-:Y:S02]  /*0970*/  IMAD.WIDE.U32 R6, R6, 0x4, R20.reuse ;  /* 0x0000000406067825 */ /* 0x100fe400078e0014 */
[----:B------:R-:W2:Y:S01]  /*0980*/  LDG.E R4, desc[UR8][R4.64] ;  /* 0x0000000804047981 */ /* 0x000ea2000c1e1900 */
[C---:B------:R-:W-:Y:S01]  /*0990*/  IADD3 R11, PT, PT, R8.reuse, R3, RZ ;  /* 0x00000003080b7210 */ /* 0x040fe20007ffe0ff */
[--C-:B------:R-:W-:Y:S02]  /*09a0*/  IMAD.WIDE.U32 R8, R8, 0x4, R20.reuse ;  /* 0x0000000408087825 */ /* 0x100fe400078e0014 */
[----:B------:R-:W3:Y:S02]  /*09b0*/  LDG.E R6, desc[UR8][R6.64] ;  /* 0x0000000806067981 */ /* 0x000ee4000c1e1900 */
[----:B------:R-:W-:Y:S02]  /*09c0*/  IMAD.WIDE.U32 R10, R11, 0x4, R20 ;  /* 0x000000040b0a7825 */ /* 0x000fe400078e0014 */
[----:B------:R-:W4:Y:S04]  /*09d0*/  LDG.E R8, desc[UR8][R8.64] ;  /* 0x0000000808087981 */ /* 0x000f28000c1e1900 */
[----:B------:R-:W4:Y:S01]  /*09e0*/  LDG.E R10, desc[UR8][R10.64] ;  /* 0x000000080a0a7981 */ /* 0x000f22000c1e1900 */
[----:B------:R-:W-:Y:S01]  /*09f0*/  UIADD3 UR4, UPT, UPT, UR4, 0x4, URZ ;  /* 0x0000000404047890 */ /* 0x000fe2000fffe0ff */
[----:B--2--5:R-:W-:-:S04]  /*0a00*/  FADD R19, R19, R4 ;  /* 0x0000000413137221 */ /* 0x024fc80000000000 */
[----:B---3--:R-:W-:-:S04]  /*0a10*/  FADD R19, R19, R6 ;  /* 0x0000000613137221 */ /* 0x008fc80000000000 */
[----:B----4-:R-:W-:-:S04]  /*0a20*/  FADD R19, R19, R8 ;  /* 0x0000000813137221 */ /* 0x010fc80000000000 */
[----:B------:R-:W-:-:S07]  /*0a30*/  FADD R19, R19, R10 ;  /* 0x0000000a13137221 */ /* 0x000fce0000000000 */
.L_x_4:
[----:B------:R-:W-:Y:S05]  /*0a40*/  BRA.U !UP1, `(.L_x_0) ;  /* 0x0000000109247547 */ /* 0x000fea000b800000 */
[----:B0-----:R-:W-:Y:S01]  /*0a50*/  IMAD R2, R3, UR4, R0 ;  /* 0x0000000403027c24 */ /* 0x001fe2000f8e0200 */
[----:B------:R-:W-:-:S12]  /*0a60*/  UIADD3 UR5, UPT, UPT, -UR5, URZ, URZ ;  /* 0x000000ff05057290 */ /* 0x000fd8000fffe1ff */
.L_x_5:
[----:B------:R-:W-:-:S06]  /*0a70*/  IMAD.WIDE.U32 R4, R2, 0x4, R20 ;  /* 0x0000000402047825 */ /* 0x000fcc00078e0014 */
[----:B------:R-:W2:Y:S01]  /*0a80*/  LDG.E R4, desc[UR8][R4.64] ;  /* 0x0000000804047981 */ /* 0x000ea2000c1e1900 */
[----:B------:R-:W-:Y:S01]  /*0a90*/  UIADD3 UR5, UPT, UPT, UR5, 0x1, URZ ;  /* 0x0000000105057890 */ /* 0x000fe2000fffe0ff */
[----:B------:R-:W-:-:S03]  /*0aa0*/  IADD3 R2, PT, PT, R3, R2, RZ ;  /* 0x0000000203027210 */ /* 0x000fc60007ffe0ff */
[----:B------:R-:W-:Y:S01]  /*0ab0*/  UISETP.NE.AND UP0, UPT, UR5, URZ, UPT ;  /* 0x000000ff0500728c */ /* 0x000fe2000bf05270 */
[----:B--2--5:R-:W-:-:S08]  /*0ac0*/  FADD R19, R4, R19 ;  /* 0x0000001304137221 */ /* 0x024fd00000000000 */
[----:B------:R-:W-:Y:S05]  /*0ad0*/  BRA.U UP0, `(.L_x_5) ;  /* 0xfffffffd00e47547 */ /* 0x000fea000b83ffff */
.L_x_0:
[----:B0-----:R-:W0:Y:S08]  /*0ae0*/  LDC.64 R2, c[0x0][0x388] ;  /* 0x0000e200ff027b82 */ /* 0x001e300000000a00 */
[----:B------:R-:W1:Y:S08]  /*0af0*/  LDC.64 R4, c[0x0][0x390] ;  /* 0x0000e400ff047b82 */ /* 0x000e700000000a00 */
[----:B------:R-:W2:Y:S08]  /*0b00*/  LDC.64 R6, c[0x0][0x388] ;  /* 0x0000e200ff067b82 */ /* 0x000eb00000000a00 */
[----:B------:R-:W3:Y:S01]  /*0b10*/  LDC.64 R8, c[0x0][0x390] ;  /* 0x0000e400ff087b82 */ /* 0x000ee20000000a00 */
[----:B0-----:R-:W-:-:S04]  /*0b20*/  IMAD.WIDE.U32 R2, R0, 0x4, R2 ;  /* 0x0000000400027825 */ /* 0x001fc800078e0002 */
[----:B------:R-:W-:Y:S01]  /*0b30*/  HFMA2 R13, -RZ, RZ, 0, 2.98023223876953125e-07 ;  /* 0x00000005ff0d7431 */ /* 0x000fe200000001ff */
[----:B------:R-:W0:Y:S01]  /*0b40*/  LDCU UR4, c[0x0][0x380] ;  /* 0x00007000ff0477ac */ /* 0x000e220008000800 */
[----:B------:R-:W-:Y:S01]  /*0b50*/  STG.E desc[UR8][R2.64], R0 ;  /* 0x0000000002007986 */ /* 0x000fe2000c101908 */
[----:B-1----:R-:W-:-:S05]  /*0b60*/  IMAD.WIDE.U32 R4, R0, 0x4, R4 ;  /* 0x0000000400047825 */ /* 0x002fca00078e0004 */
[----:B------:R-:W4:Y:S02]  /*0b70*/  LDG.E R10, desc[UR8][R4.64] ;  /* 0x00000008040a7981 */ /* 0x000f24000c1e1900 */
[----:B----45:R-:W-:-:S05]  /*0b80*/  FADD R19, R10, R19 ;  /* 0x000000130a137221 */ /* 0x030fca0000000000 */
[----:B------:R-:W-:Y:S04]  /*0b90*/  STG.E desc[UR8][R4.64], R19 ;  /* 0x0000001304007986 */ /* 0x000fe8000c101908 */
[----:B--2---:R-:W-:Y:S04]  /*0ba0*/  STG.E desc[UR8][R6.64+0x14], R13 ;  /* 0x0000140d06007986 */ /* 0x004fe8000c101908 */
[----:B---3--:R-:W2:Y:S01]  /*0bb0*/  LDG.E R11, desc[UR8][R8.64+0x14] ;  /* 0x00001408080b7981 */ /* 0x008ea2000c1e1900 */
[----:B0-----:R-:W-:-:S05]  /*0bc0*/  I2FP.F32.S32 R10, UR4 ;  /* 0x00000004000a7c45 */ /* 0x001fca0008201400 */
[----:B--2---:R-:W-:-:S05]  /*0bd0*/  FADD R11, R10, R11 ;  /* 0x0000000b0a0b7221 */ /* 0x004fca0000000000 */
[----:B------:R-:W-:Y:S01]  /*0be0*/  STG.E desc[UR8][R8.64+0x14], R11 ;  /* 0x0000140b08007986 */ /* 0x000fe2000c101908 */
[----:B------:R-:W-:Y:S05]  /*0bf0*/  EXIT ;  /* 0x000000000000794d */ /* 0x000fea0003800000 */
.L_x_6:
[----:B------:R-:W-:-:S00]  /*0c00*/  BRA `(.L_x_6) ;  /* 0xfffffffc00fc7947 */ /* 0x000fc0000383ffff */
[----:B------:R-:W-:-:S00]  /*0c10*/  NOP ;  /* 0x0000000000007918 */ /* 0x000fc00000000000 */
        /* <DEDUP_REMOVED lines=14> */
.L_x_18:


//--------------------- .text._Z28linearRegressionMapperKernelPK6float2iPf --------------------------
	.section	.text._Z28linearRegressionMapperKernelPK6float2iPf,"ax",@progbits
	.align	128
        .global         _Z28linearRegressionMapperKernelPK6float2iPf
        .type           _Z28linearRegressionMapperKernelPK6float2iPf,@function
        .size           _Z28linearRegressionMapperKernelPK6float2iPf,(.L_x_19 - _Z28linearRegressionMapperKernelPK6float2iPf)
        .other          _Z28linearRegressionMapperKernelPK6float2iPf,@"STO_CUDA_ENTRY STV_DEFAULT"
_Z28linearRegressionMapperKernelPK6float2iPf:
.text._Z28linearRegressionMapperKernelPK6float2iPf:
[----:B------:R-:W-:Y:S01]  /*0000*/  LDC R1, c[0x0][0x37c] ;  /* 0x0000df00ff017b82 */ /* 0x000fe20000000800 */
[----:B------:R-:W0:Y:S01]  /*0010*/  S2R R0, SR_CTAID.X ;  /* 0x0000000000007919 */ /* 0x000e220000002500 */
[----:B------:R-:W0:Y:S01]  /*0020*/  LDCU UR4, c[0x0][0x360] ;  /* 0x00006c00ff0477ac */ /* 0x000e220008000800 */
[----:B------:R-:W-:Y:S01]  /*0030*/  BSSY.RECONVERGENT B0, `(.L_x_7) ;  /* 0x000001b000007945 */ /* 0x000fe20003800200 */
[----:B------:R-:W-:Y:S01]  /*0040*/  HFMA2 R6, -RZ, RZ, 0, 0 ;  /* 0x00000000ff067431 */ /* 0x000fe200000001ff */
[----:B------:R-:W0:Y:S01]  /*0050*/  S2R R13, SR_TID.X ;  /* 0x00000000000d7919 */ /* 0x000e220000002100 */
[----:B------:R-:W1:Y:S01]  /*0060*/  LDCU UR5, c[0x0][0x388] ;  /* 0x00007100ff0577ac */ /* 0x000e620008000800 */
[----:B------:R-:W-:Y:S02]  /*0070*/  CS2R R8, SRZ ;  /* 0x0000000000087805 */ /* 0x000fe4000001ff00 */
[----:B------:R-:W-:Y:S01]  /*0080*/  CS2R R10, SRZ ;  /* 0x00000000000a7805 */ /* 0x000fe2000001ff00 */
[----:B------:R-:W2:Y:S01]  /*0090*/  LDCU.64 UR6, c[0x0][0x358] ;  /* 0x00006b00ff0677ac */ /* 0x000ea20008000a00 */
[----:B0-----:R-:W-:-:S05]  /*00a0*/  IMAD R2, R0, UR4, R13 ;  /* 0x0000000400027c24 */ /* 0x001fca000f8e020d */
[----:B-1----:R-:W-:-:S13]  /*00b0*/  ISETP.GE.AND P0, PT, R2, UR5, PT ;  /* 0x0000000502007c0c */ /* 0x002fda000bf06270 */
[----:B--2---:R-:W-:Y:S05]  /*00c0*/  @P0 BRA `(.L_x_8) ;  /* 0x0000000000440947 */ /* 0x004fea0003800000 */
[----:B------:R-:W0:Y:S01]  /*00d0*/  LDC R12, c[0x0][0x370] ;  /* 0x0000dc00ff0c7b82 */ /* 0x000e220000000800 */
[----:B------:R-:W-:Y:S02]  /*00e0*/  MOV R7, R2 ;  /* 0x0000000200077202 */ /* 0x000fe40000000f00 */
[----:B------:R-:W-:Y:S02]  /*00f0*/  CS2R R10, SRZ ;  /* 0x00000000000a7805 */ /* 0x000fe4000001ff00 */
[----:B------:R-:W-:Y:S02]  /*0100*/  CS2R R8, SRZ ;  /* 0x0000000000087805 */ /* 0x000fe4000001ff00 */
[----:B------:R-:W-:Y:S01]  /*0110*/  MOV R6, RZ ;  /* 0x000000ff00067202 */ /* 0x000fe20000000f00 */
[----:B------:R-:W1:Y:S01]  /*0120*/  LDC.64 R4, c[0x0][0x380] ;  /* 0x0000e000ff047b82 */ /* 0x000e620000000a00 */
[----:B0-----:R-:W-:-:S07]  /*0130*/  IMAD R12, R12, UR4, RZ ;  /* 0x000000040c0c7c24 */ /* 0x001fce000f8e02ff */
.L_x_9:
[----:B-1----:R-:W-:-:S06]  /*0140*/  IMAD.WIDE R2, R7, 0x8, R4 ;  /* 0x0000000807027825 */ /* 0x002fcc00078e0204 */
[----:B------:R-:W2:Y:S01]  /*0150*/  LDG.E.64 R2, desc[UR6][R2.64] ;  /* 0x0000000602027981 */ /* 0x000ea2000c1e1b00 */
[----:B------:R-:W-:-:S04]  /*0160*/  IADD3 R7, PT, PT, R12, R7, RZ ;  /* 0x000000070c077210 */ /* 0x000fc80007ffe0ff */
[----:B------:R-:W-:Y:S01]  /*0170*/  ISETP.GE.AND P0, PT, R7, UR5, PT ;  /* 0x0000000507007c0c */ /* 0x000fe2000bf06270 */
[C---:B--2---:R-:W-:Y:S01]  /*0180*/  FADD R11, R2.reuse, R11 ;  /* 0x0000000b020b7221 */ /* 0x044fe20000000000 */
[C---:B------:R-:W-:Y:S01]  /*0190*/  FFMA R9, R2.reuse, R2, R9 ;  /* 0x0000000202097223 */ /* 0x040fe20000000009 */
[-C--:B------:R-:W-:Y:S01]  /*01a0*/  FFMA R10, R2, R3.reuse, R10 ;  /* 0x00000003020a7223 */ /* 0x080fe2000000000a */
[C---:B------:R-:W-:Y:S01]  /*01b0*/  FADD R8, R3.reuse, R8 ;  /* 0x0000000803087221 */ /* 0x040fe20000000000 */
[----:B------:R-:W-:-:S08]  /*01c0*/  FFMA R6, R3, R3, R6 ;  /* 0x0000000303067223 */ /* 0x000fd00000000006 */
[----:B------:R-:W-:Y:S05]  /*01d0*/  @!P0 BRA `(.L_x_9) ;  /* 0xfffffffc00d88947 */ /* 0x000fea000383ffff */
.L_x_8:
[----:B------:R-:W-:Y:S05]  /*01e0*/  BSYNC.RECONVERGENT B0 ;  /* 0x0000000000007941 */ /* 0x000fea0003800200 */
.L_x_7:
[----:B------:R-:W0:Y:S01]  /*01f0*/  S2UR UR5, SR_CgaCtaId ;  /* 0x00000000000579c3 */ /* 0x000e220000008800 */
[----:B------:R-:W-:Y:S01]  /*0200*/  UMOV UR4, 0x400 ;  /* 0x0000040000047882 */ /* 0x000fe20000000000 */
[C---:B------:R-:W-:Y:S01]  /*0210*/  ISETP.GT.U32.AND P0, PT, R13.reuse, 0x7f, PT ;  /* 0x0000007f0d00780c */ /* 0x040fe20003f04070 */
[----:B------:R-:W-:Y:S01]  /*0220*/  BSSY.RECONVERGENT B0, `(.L_x_10) ;  /* 0x0000021000007945 */ /* 0x000fe20003800200 */
[C---:B------:R-:W-:Y:S02]  /*0230*/  ISETP.GT.U32.AND P1, PT, R13.reuse, 0x3f, PT ;  /* 0x0000003f0d00780c */ /* 0x040fe40003f24070 */
[C---:B------:R-:W-:Y:S02]  /*0240*/  ISETP.GT.U32.AND P2, PT, R13.reuse, 0x1f, PT ;  /* 0x0000001f0d00780c */ /* 0x040fe40003f44070 */
[----:B------:R-:W-:Y:S01]  /*0250*/  ISETP.NE.AND P3, PT, R13, RZ, PT ;  /* 0x000000ff0d00720c */ /* 0x000fe20003f65270 */
[----:B0-----:R-:W-:-:S06]  /*0260*/  ULEA UR4, UR5, UR4, 0x18 ;  /* 0x0000000405047291 */ /* 0x001fcc000f8ec0ff */
[----:B------:R-:W-:-:S05]  /*0270*/  LEA R2, R13, UR4, 0x2 ;  /* 0x000000040d027c11 */ /* 0x000fca000f8e10ff */
[----:B------:R0:W-:Y:S04]  /*0280*/  STS [R2], R11 ;  /* 0x0000000b02007388 */ /* 0x0001e80000000800 */
[----:B------:R0:W-:Y:S04]  /*0290*/  STS [R2+0x400], R8 ;  /* 0x0004000802007388 */ /* 0x0001e80000000800 */
[----:B------:R0:W-:Y:S04]  /*02a0*/  STS [R2+0x800], R9 ;  /* 0x0008000902007388 */ /* 0x0001e80000000800 */
[----:B------:R0:W-:Y:S04]  /*02b0*/  STS [R2+0xc00], R6 ;  /* 0x000c000602007388 */ /* 0x0001e80000000800 */
[----:B------:R0:W-:Y:S01]  /*02c0*/  STS [R2+0x1000], R10 ;  /* 0x0010000a02007388 */ /* 0x0001e20000000800 */
[----:B------:R-:W-:Y:S06]  /*02d0*/  BAR.SYNC.DEFER_BLOCKING 0x0 ;  /* 0x0000000000007b1d */ /* 0x000fec0000010000 */
[----:B------:R-:W-:Y:S05]  /*02e0*/  @P0 BRA `(.L_x_11) ;  /* 0x0000000000500947 */ /* 0x000fea0003800000 */
[----:B------:R-:W-:Y:S04]  /*02f0*/  LDS R3, [R2+0x200] ;  /* 0x0002000002037984 */ /* 0x000fe80000000800 */
[----:B------:R-:W1:Y:S02]  /*0300*/  LDS R4, [R2] ;  /* 0x0000000002047984 */ /* 0x000e640000000800 */
[----:B-1----:R-:W-:-:S05]  /*0310*/  FADD R3, R3, R4 ;  /* 0x0000000403037221 */ /* 0x002fca0000000000 */
[----:B------:R-:W-:Y:S04]  /*0320*/  STS [R2], R3 ;  /* 0x0000000302007388 */ /* 0x000fe80000000800 */
[----:B------:R-:W-:Y:S04]  /*0330*/  LDS R4, [R2+0x600] ;  /* 0x0006000002047984 */ /* 0x000fe80000000800 */
[----:B------:R-:W1:Y:S02]  /*0340*/  LDS R5, [R2+0x400] ;  /* 0x0004000002057984 */ /* 0x000e640000000800 */
[----:B-1----:R-:W-:-:S05]  /*0350*/  FADD R5, R4, R5 ;  /* 0x0000000504057221 */ /* 0x002fca0000000000 */
[----:B------:R-:W-:Y:S04]  /*0360*/  STS [R2+0x400], R5 ;  /* 0x0004000502007388 */ /* 0x000fe80000000800 */
[----:B------:R-:W-:Y:S04]  /*0370*/  LDS R4, [R2+0xa00] ;  /* 0x000a000002047984 */ /* 0x000fe80000000800 */
[----:B------:R-:W1:Y:S02]  /*0380*/  LDS R7, [R2+0x800] ;  /* 0x0008000002077984 */ /* 0x000e640000000800 */
[----:B-1----:R-:W-:-:S05]  /*0390*/  FADD R7, R4, R7 ;  /* 0x0000000704077221 */ /* 0x002fca0000000000 */
[----:B------:R-:W-:Y:S04]  /*03a0*/  STS [R2+0x800], R7 ;  /* 0x0008000702007388 */ /* 0x000fe80000000800 */
[----:B------:R-:W-:Y:S04]  /*03b0*/  LDS R4, [R2+0xe00] ;  /* 0x000e000002047984 */ /* 0x000fe80000000800 */
[----:B0-----:R-:W0:Y:S02]  /*03c0*/  LDS R9, [R2+0xc00] ;  /* 0x000c000002097984 */ /* 0x001e240000000800 */
[----:B0-----:R-:W-:-:S05]  /*03d0*/  FADD R9, R4, R9 ;  /* 0x0000000904097221 */ /* 0x001fca0000000000 */
[----:B------:R-:W-:Y:S04]  /*03e0*/  STS [R2+0xc00], R9 ;  /* 0x000c000902007388 */ /* 0x000fe80000000800 */
[----:B------:R-:W-:Y:S04]  /*03f0*/  LDS R3, [R2+0x1200] ;  /* 0x0012000002037984 */ /* 0x000fe80000000800 */
[----:B------:R-:W0:Y:S02]  /*0400*/  LDS R4, [R2+0x1000] ;  /* 0x0010000002047984 */ /* 0x000e240000000800 */
[----:B0-----:R-:W-:-:S05]  /*0410*/  FADD R3, R3, R4 ;  /* 0x0000000403037221 */ /* 0x001fca0000000000 */
[----:B------:R1:W-:Y:S02]  /*0420*/  STS [R2+0x1000], R3 ;  /* 0x0010000302007388 */ /* 0x0003e40000000800 */
.L_x_11:
[----:B------:R-:W-:Y:S05]  /*0430*/  BSYNC.RECONVERGENT B0 ;  /* 0x0000000000007941 */ /* 0x000fea0003800200 */
.L_x_10:
[----:B------:R-:W-:Y:S06]  /*0440*/  BAR.SYNC.DEFER_BLOCKING 0x0 ;  /* 0x0000000000007b1d */ /* 0x000fec0000010000 */
[----:B------:R-:W-:Y:S04]  /*0450*/  BSSY.RECONVERGENT B0, `(.L_x_12) ;  /* 0x0000016000007945 */ /* 0x000fe80003800200 */
[----:B------:R-:W-:Y:S05]  /*0460*/  @P1 BRA `(.L_x_13) ;  /* 0x0000000000501947 */ /* 0x000fea0003800000 */
[----:B-1----:R-:W-:Y:S04]  /*0470*/  LDS R3, [R2+0x100] ;  /* 0x0001000002037984 */ /* 0x002fe80000000800 */
        /* <DEDUP_REMOVED lines=19> */
.L_x_13:
[----:B------:R-:W-:Y:S05]  /*05b0*/  BSYNC.RECONVERGENT B0 ;  /* 0x0000000000007941 */ /* 0x000fea0003800200 */
.L_x_12:
[----:B------:R-:W-:Y:S06]  /*05c0*/  BAR.SYNC.DEFER_BLOCKING 0x0 ;  /* 0x0000000000007b1d */ /* 0x000fec0000010000 */
[----:B------:R-:W-:Y:S04]  /*05d0*/  BSSY.RECONVERGENT B0, `(.L_x_14) ;  /* 0x000007a000007945 */ /* 0x000fe80003800200 */
[----:B------:R-:W-:Y:S05]  /*05e0*/  @P2 BRA `(.L_x_15) ;  /* 0x0000000400e02947 */ /* 0x000fea0003800000 */
[----:B-12---:R-:W-:Y:S04]  /*05f0*/  LDS R3, [R2] ;  /* 0x0000000002037984 */ /* 0x006fe80000000800 */
[----:B------:R-:W1:Y:S02]  /*0600*/  LDS R4, [R2+0x80] ;  /* 0x0000800002047984 */ /* 0x000e640000000800 */
[----:B-1----:R-:W-:-:S05]  /*0610*/  FADD R3, R3, R4 ;  /* 0x0000000403037221 */ /* 0x002fca0000000000 */
[----:B------:R-:W-:Y:S04]  /*0620*/  STS [R2], R3 ;  /* 0x0000000302007388 */ /* 0x000fe80000000800 */
[----:B------:R-:W-:Y:S04]  /*0630*/  LDS R4, [R2] ;  /* 0x0000000002047984 */ /* 0x000fe80000000800 */
        /* <DEDUP_REMOVED lines=8> */
[----:B0-----:R-:W0:Y:S02]  /*06c0*/  LDS R9, [R2+0x10] ;  /* 0x0000100002097984 */ /* 0x001e240000000800 */
[----:B0-----:R-:W-:-:S05]  /*06d0*/  FADD R9, R4, R9 ;  /* 0x0000000904097221 */ /* 0x001fca0000000000 */
[----:B------:R-:W-:Y:S04]  /*06e0*/  STS [R2], R9 ;  /* 0x0000000902007388 */ /* 0x000fe80000000800 */
[----:B------:R-:W-:Y:S04]  /*06f0*/  LDS R3, [R2] ;  /* 0x0000000002037984 */ /* 0x000fe80000000800 */
[----:B------:R-:W0:Y:S02]  /*0700*/  LDS R4, [R2+0x8] ;  /* 0x0000080002047984 */ /* 0x000e240000000800 */
[----:B0-----:R-:W-:-:S05]  /*0710*/  FADD R3, R3, R4 ;  /* 0x0000000403037221 */ /* 0x001fca0000000000 */
[----:B------:R-:W-:Y:S04]  /*0720*/  STS [R2], R3 ;  /* 0x0000000302007388 */ /* 0x000fe80000000800 */
[----:B------:R-:W-:Y:S04]  /*0730*/  LDS R4, [R2] ;  /* 0x0000000002047984 */ /* 0x000fe80000000800 */
[----:B------:R-:W0:Y:S02]  /*0740*/  LDS R5, [R2+0x4] ;  /* 0x0000040002057984 */ /* 0x000e240000000800 */
[----:B0-----:R-:W-:-:S05]  /*0750*/  FADD R5, R4, R5 ;  /* 0x0000000504057221 */ /* 0x001fca0000000000 */
[----:B------:R-:W-:Y:S04]  /*0760*/  STS [R2], R5 ;  /* 0x0000000502007388 */ /* 0x000fe80000000800 */
[----:B------:R-:W-:Y:S04]  /*0770*/  LDS R4, [R2+0x400] ;  /* 0x0004000002047984 */ /* 0x000fe80000000800 */
[----:B------:R-:W0:Y:S02]  /*0780*/  LDS R7, [R2+0x480] ;  /* 0x0004800002077984 */ /* 0x000e240000000800 */
[----:B0-----:R-:W-:-:S05]  /*0790*/  FADD R7, R4, R7 ;  /* 0x0000000704077221 */ /* 0x001fca0000000000 */
[----:B------:R-:W-:Y:S04]  /*07a0*/  STS [R2+0x400], R7 ;  /* 0x0004000702007388 */ /* 0x000fe80000000800 */
        /* <DEDUP_REMOVED lines=91> */
[----:B------:R3:W-:Y:S02]  /*0d60*/  STS [R2+0x1000], R5 ;  /* 0x0010000502007388 */ /* 0x0007e40000000800 */
.L_x_15:
[----:B------:R-:W-:Y:S05]  /*0d70*/  BSYNC.RECONVERGENT B0 ;  /* 0x0000000000007941 */ /* 0x000fea0003800200 */
.L_x_14:
[----:B------:R-:W-:Y:S06]  /*0d80*/  BAR.SYNC.DEFER_BLOCKING 0x0 ;  /* 0x0000000000007b1d */ /* 0x000fec0000010000 */
[----:B------:R-:W-:Y:S05]  /*0d90*/  @P3 EXIT ;  /* 0x000000000000394d */ /* 0x000fea0003800000 */
[----:B------:R-:W4:Y:S01]  /*0da0*/  LDS R13, [UR4] ;  /* 0x00000004ff0d7984 */ /* 0x000f220008000800 */
[----:B0123--:R-:W0:Y:S01]  /*0db0*/  LDC.64 R2, c[0x0][0x390] ;  /* 0x0000e400ff027b82 */ /* 0x00fe220000000a00 */
[----:B------:R-:W-:Y:S02]  /*0dc0*/  LEA R5, R0, R0, 0x2 ;  /* 0x0000000000057211 */ /* 0x000fe400078e10ff */
[----:B------:R-:W1:Y:S02]  /*0dd0*/  LDS R15, [UR4+0x400] ;  /* 0x00040004ff0f7984 */ /* 0x000e640008000800 */
[C---:B------:R-:W-:Y:S02]  /*0de0*/  IADD3 R7, PT, PT, R5.reuse, 0x1, RZ ;  /* 0x0000000105077810 */ /* 0x040fe40007ffe0ff */
[----:B------:R-:W2:Y:S01]  /*0df0*/  LDS R17, [UR4+0x800] ;  /* 0x00080004ff117984 */ /* 0x000ea20008000800 */
[C---:B------:R-:W-:Y:S02]  /*0e00*/  IADD3 R9, PT, PT, R5.reuse, 0x2, RZ ;  /* 0x0000000205097810 */ /* 0x040fe40007ffe0ff */
[C---:B------:R-:W-:Y:S01]  /*0e10*/  IADD3 R11, PT, PT, R5.reuse, 0x3, RZ ;  /* 0x00000003050b7810 */ /* 0x040fe20007ffe0ff */
[----:B------:R-:W3:Y:S01]  /*0e20*/  LDS R19, [UR4+0xc00] ;  /* 0x000c0004ff137984 */ /* 0x000ee20008000800 */
[----:B------:R-:W-:-:S03]  /*0e30*/  IADD3 R23, PT, PT, R5, 0x4, RZ ;  /* 0x0000000405177810 */ /* 0x000fc60007ffe0ff */
[----:B------:R-:W5:Y:S01]  /*0e40*/  LDS R21, [UR4+0x1000] ;  /* 0x00100004ff157984 */ /* 0x000f620008000800 */
[----:B0-----:R-:W-:-:S04]  /*0e50*/  IMAD.WIDE.U32 R4, R5, 0x4, R2 ;  /* 0x0000000405047825 */ /* 0x001fc800078e0002 */
[----:B------:R-:W-:-:S04]  /*0e60*/  IMAD.WIDE.U32 R6, R7, 0x4, R2 ;  /* 0x0000000407067825 */ /* 0x000fc800078e0002 */
[----:B------:R-:W-:-:S04]  /*0e70*/  IMAD.WIDE.U32 R8, R9, 0x4, R2 ;  /* 0x0000000409087825 */ /* 0x000fc800078e0002 */
[--C-:B------:R-:W-:Y:S01]  /*0e80*/  IMAD.WIDE.U32 R10, R11, 0x4, R2.reuse ;  /* 0x000000040b0a7825 */ /* 0x100fe200078e0002 */
[----:B----4-:R-:W-:Y:S03]  /*0e90*/  STG.E desc[UR6][R4.64], R13 ;  /* 0x0000000d04007986 */ /* 0x010fe6000c101906 */
[----:B------:R-:W-:Y:S01]  /*0ea0*/  IMAD.WIDE.U32 R2, R23, 0x4, R2 ;  /* 0x0000000417027825 */ /* 0x000fe200078e0002 */
[----:B-1----:R-:W-:Y:S04]  /*0eb0*/  STG.E desc[UR6][R6.64], R15 ;  /* 0x0000000f06007986 */ /* 0x002fe8000c101906 */
[----:B--2---:R-:W-:Y:S04]  /*0ec0*/  STG.E desc[UR6][R8.64], R17 ;  /* 0x0000001108007986 */ /* 0x004fe8000c101906 */
[----:B---3--:R-:W-:Y:S04]  /*0ed0*/  STG.E desc[UR6][R10.64], R19 ;  /* 0x000000130a007986 */ /* 0x008fe8000c101906 */
[----:B-----5:R-:W-:Y:S01]  /*0ee0*/  STG.E desc[UR6][R2.64], R21 ;  /* 0x0000001502007986 */ /* 0x020fe2000c101906 */
[----:B------:R-:W-:Y:S05]  /*0ef0*/  EXIT ;  /* 0x000000000000794d */ /* 0x000fea0003800000 */
.L_x_16:
        /* <DEDUP_REMOVED lines=16> */
.L_x_19:


//--------------------- .text._Z26linearRegressionMapperZeroPf --------------------------
	.section	.text._Z26linearRegressionMapperZeroPf,"ax",@progbits
	.align	128
        .global         _Z26linearRegressionMapperZeroPf
        .type           _Z26linearRegressionMapperZeroPf,@function
        .size           _Z26linearRegressionMapperZeroPf,(.L_x_20 - _Z26linearRegressionMapperZeroPf)
        .other          _Z26linearRegressionMapperZeroPf,@"STO_CUDA_ENTRY STV_DEFAULT"
_Z26linearRegressionMapperZeroPf:
.text._Z26linearRegressionMapperZeroPf:
[----:B------:R-:W-:Y:S01]  /*0000*/  LDC R1, c[0x0][0x37c] ;  /* 0x0000df00ff017b82 */ /* 0x000fe20000000800 */
[----:B------:R-:W0:Y:S07]  /*0010*/  S2R R5, SR_TID.X ;  /* 0x0000000000057919 */ /* 0x000e2e0000002100 */
[----:B------:R-:W0:Y:S01]  /*0020*/  LDC.64 R2, c[0x0][0x380] ;  /* 0x0000e000ff027b82 */ /* 0x000e220000000a00 */
[----:B------:R-:W1:Y:S01]  /*0030*/  LDCU.64 UR4, c[0x0][0x358] ;  /* 0x00006b00ff0477ac */ /* 0x000e620008000a00 */
[----:B0-----:R-:W-:-:S05]  /*0040*/  IMAD.WIDE.U32 R2, R5, 0x4, R2 ;  /* 0x0000000405027825 */ /* 0x001fca00078e0002 */
[----:B-1----:R-:W-:Y:S01]  /*0050*/  STG.E desc[UR4][R2.64], RZ ;  /* 0x000000ff02007986 */ /* 0x002fe2000c101904 */
[----:B------:R-:W-:Y:S05]  /*0060*/  EXIT ;  /* 0x000000000000794d */ /* 0x000fea0003800000 */
.L_x_17:
        /* <DEDUP_REMOVED lines=9> */
.L_x_20:


//--------------------- .nv.shared.reserved.0     --------------------------
	.section	.nv.shared.reserved.0,"aw",@nobits
	.weak		__nv_reservedSMEM_offset_0_alias
	.size		__nv_reservedSMEM_offset_0_alias, 0, 64
	.other		__nv_reservedSMEM_offset_0_alias,@"STO_CUDA_RESERVED_SHARED STV_DEFAULT"
__nv_reservedSMEM_offset_0_alias:
	.zero		0
	.zero		64


//--------------------- .nv.shared._Z28linearRegressionMapperKernelPK6float2iPf --------------------------
	.section	.nv.shared._Z28linearRegressionMapperKernelPK6float2iPf,"aw",@nobits
	.sectionflags	@""
	.align	4
.nv.shared._Z28linearRegressionMapperKernelPK6float2iPf:
	.zero		6144


//--------------------- .nv.constant0._Z35linearRegressionMapperCombineKerneliiPiPfPKf --------------------------
	.section	.nv.constant0._Z35linearRegressionMapperCombineKerneliiPiPfPKf,"a",@progbits
	.sectionflags	@""
	.align	4
.nv.constant0._Z35linearRegressionMapperCombineKerneliiPiPfPKf:
	.zero		928


//--------------------- .nv.constant0._Z28linearRegressionMapperKernelPK6float2iPf --------------------------
	.section	.nv.constant0._Z28linearRegressionMapperKernelPK6float2iPf,"a",@progbits
	.sectionflags	@""
	.align	4
.nv.constant0._Z28linearRegressionMapperKernelPK6float2iPf:
	.zero		920


//--------------------- .nv.constant0._Z26linearRegressionMapperZeroPf --------------------------
	.section	.nv.constant0._Z26linearRegressionMapperZeroPf,"a",@progbits
	.sectionflags	@""
	.align	4
.nv.constant0._Z26linearRegressionMapperZeroPf:
	.zero		904


//--------------------- SYMBOLS --------------------------

	.type		.nv.reservedSmem.offset0,@object
	.size		.nv.reservedSmem.offset0,0x4
	.type		.nv.reservedSmem.cap,@object
	.size		.nv.reservedSmem.cap,0x4
